	.target	sm_90a

	.elftype	@"ET_EXEC"


//--------------------- .note.nv.tkinfo           --------------------------
	.section	.note.nv.tkinfo,"",@"SHT_NOTE"
	.sectionflags	@"SHF_NOTE_NV_TKINFO"
	.tkinfo
        /*0018*/ 	.word	0x00000002
        /*0030*/ 	.string	""
        /*0030*/ 	.string	"ptxas"
        /*0030*/ 	.string	"Cuda compilation tools, release 13.0, V13.0.88"
        /*0030*/ 	.string	"Build cuda_13.0.r13.0/compiler.36424714_0"
        /*0030*/ 	.string	"-arch sm_90a -m 64 "



//--------------------- .note.nv.cuinfo           --------------------------
	.section	.note.nv.cuinfo,"",@"SHT_NOTE"
	.sectionflags	@"SHF_NOTE_NV_CUINFO"
        /*0018*/ 	.short	0x0002
        /*001a*/ 	.short	0x005a
        /*001c*/ 	.short	0x0082
	.zero		2


//--------------------- .nv.info                  --------------------------
	.section	.nv.info,"",@"SHT_CUDA_INFO"
	.align	4


	//----- nvinfo : EIATTR_REGCOUNT
	.align		4
        /*0000*/ 	.byte	0x04, 0x2f
        /*0002*/ 	.short	(.L_15 - .L_14)
	.align		4
.L_14:
        /*0004*/ 	.word	index@(_ZN7cutlass13device_kernelINS_4gemm6kernel13GemmUniversalIN4cute5tupleIJiiiiEEENS1_10collective13CollectiveMmaINS1_34MainloopSm90TmaGmmaWarpSpecializedILi3ENS5_IJNS4_1CILi1EEESB_SB_EEENS1_35KernelTmaWarpSpecializedCooperativeEEENS5_IJNSA_ILi128EEENSA_ILi64EEESG_EEENS_6half_tENS5_IJlSB_lEEESI_SJ_NS4_8TiledMMAINS4_8MMA_AtomIJNS4_4SM904GMMA25MMA_64x64x16_F32F16F16_SSILNSN_5MajorE0ELSP_0ELNSN_7ScaleInE1ELSQ_1EEEEEENS4_6LayoutINS5_IJNSA_ILi2EEESB_SB_EEENS5_IJSB_NSA_ILi0EEESW_EEEEENS5_IJNS4_10UnderscoreESZ_SZ_EEEEENS4_13SM90_TMA_LOADENS4_14ComposedLayoutINS4_7SwizzleILi3ELi4ELi3EEENS4_18smem_ptr_flag_bitsILi16EEENST_INS5_IJNSA_ILi8EEESG_EEENS5_IJSG_SB_EEEEEEEvNS4_8identityES12_S1C_vS1D_EENS_8epilogue10collective6detail29Sm90TmaWarpSpecializedAdapterINS1G_15DefaultEpilogueISI_SJ_SJ_NS1F_6thread17LinearCombinationISI_Li1EffLNS1K_9ScaleType4KindE0ELNS_15FloatRoundStyleE2ESI_EENS1_15EpilogueDefaultEEEEEvvEEEEvNT_6ParamsE)
        /*0008*/ 	.word	0x000000a8


	//----- nvinfo : EIATTR_FRAME_SIZE
	.align		4
.L_15:
        /*000c*/ 	.byte	0x04, 0x11
        /*000e*/ 	.short	(.L_17 - .L_16)
	.align		4
.L_16:
        /*0010*/ 	.word	index@(_ZN7cutlass13device_kernelINS_4gemm6kernel13GemmUniversalIN4cute5tupleIJiiiiEEENS1_10collective13CollectiveMmaINS1_34MainloopSm90TmaGmmaWarpSpecializedILi3ENS5_IJNS4_1CILi1EEESB_SB_EEENS1_35KernelTmaWarpSpecializedCooperativeEEENS5_IJNSA_ILi128EEENSA_ILi64EEESG_EEENS_6half_tENS5_IJlSB_lEEESI_SJ_NS4_8TiledMMAINS4_8MMA_AtomIJNS4_4SM904GMMA25MMA_64x64x16_F32F16F16_SSILNSN_5MajorE0ELSP_0ELNSN_7ScaleInE1ELSQ_1EEEEEENS4_6LayoutINS5_IJNSA_ILi2EEESB_SB_EEENS5_IJSB_NSA_ILi0EEESW_EEEEENS5_IJNS4_10UnderscoreESZ_SZ_EEEEENS4_13SM90_TMA_LOADENS4_14ComposedLayoutINS4_7SwizzleILi3ELi4ELi3EEENS4_18smem_ptr_flag_bitsILi16EEENST_INS5_IJNSA_ILi8EEESG_EEENS5_IJSG_SB_EEEEEEEvNS4_8identityES12_S1C_vS1D_EENS_8epilogue10collective6detail29Sm90TmaWarpSpecializedAdapterINS1G_15DefaultEpilogueISI_SJ_SJ_NS1F_6thread17LinearCombinationISI_Li1EffLNS1K_9ScaleType4KindE0ELNS_15FloatRoundStyleE2ESI_EENS1_15EpilogueDefaultEEEEEvvEEEEvNT_6ParamsE)
        /*0014*/ 	.word	0x00000000


	//----- nvinfo : EIATTR_MIN_STACK_SIZE
	.align		4
.L_17:
        /*0018*/ 	.byte	0x04, 0x12
        /*001a*/ 	.short	(.L_19 - .L_18)
	.align		4
.L_18:
        /*001c*/ 	.word	index@(_ZN7cutlass13device_kernelINS_4gemm6kernel13GemmUniversalIN4cute5tupleIJiiiiEEENS1_10collective13CollectiveMmaINS1_34MainloopSm90TmaGmmaWarpSpecializedILi3ENS5_IJNS4_1CILi1EEESB_SB_EEENS1_35KernelTmaWarpSpecializedCooperativeEEENS5_IJNSA_ILi128EEENSA_ILi64EEESG_EEENS_6half_tENS5_IJlSB_lEEESI_SJ_NS4_8TiledMMAINS4_8MMA_AtomIJNS4_4SM904GMMA25MMA_64x64x16_F32F16F16_SSILNSN_5MajorE0ELSP_0ELNSN_7ScaleInE1ELSQ_1EEEEEENS4_6LayoutINS5_IJNSA_ILi2EEESB_SB_EEENS5_IJSB_NSA_ILi0EEESW_EEEEENS5_IJNS4_10UnderscoreESZ_SZ_EEEEENS4_13SM90_TMA_LOADENS4_14ComposedLayoutINS4_7SwizzleILi3ELi4ELi3EEENS4_18smem_ptr_flag_bitsILi16EEENST_INS5_IJNSA_ILi8EEESG_EEENS5_IJSG_SB_EEEEEEEvNS4_8identityES12_S1C_vS1D_EENS_8epilogue10collective6detail29Sm90TmaWarpSpecializedAdapterINS1G_15DefaultEpilogueISI_SJ_SJ_NS1F_6thread17LinearCombinationISI_Li1EffLNS1K_9ScaleType4KindE0ELNS_15FloatRoundStyleE2ESI_EENS1_15EpilogueDefaultEEEEEvvEEEEvNT_6ParamsE)
        /*0020*/ 	.word	0x00000000
.L_19:


//--------------------- .nv.compat                --------------------------
	.section	.nv.compat,"",@"SHT_CUDA_COMPAT_INFO"
	.align	4
        /*0000*/ 	.byte	0x02, 0x09, 0x01, 0x00, 0x02, 0x02, 0x04, 0x00, 0x02, 0x05, 0x05, 0x00, 0x03, 0x07, 0x01, 0x01
        /*0010*/ 	.byte	0x02, 0x03, 0x01, 0x00, 0x02, 0x06, 0x01, 0x00, 0x04, 0x0b, 0x08, 0x00, 0x00, 0x00, 0x00, 0x00
        /*0020*/ 	.byte	0x00, 0x00, 0x00, 0x00


//--------------------- .nv.info._ZN7cutlass13device_kernelINS_4gemm6kernel13GemmUniversalIN4cute5tupleIJiiiiEEENS1_10collective13CollectiveMmaINS1_34MainloopSm90TmaGmmaWarpSpecializedILi3ENS5_IJNS4_1CILi1EEESB_SB_EEENS1_35KernelTmaWarpSpecializedCooperativeEEENS5_IJNSA_ILi128EEENSA_ILi64EEESG_EEENS_6half_tENS5_IJlSB_lEEESI_SJ_NS4_8TiledMMAINS4_8MMA_AtomIJNS4_4SM904GMMA25MMA_64x64x16_F32F16F16_SSILNSN_5MajorE0ELSP_0ELNSN_7ScaleInE1ELSQ_1EEEEEENS4_6LayoutINS5_IJNSA_ILi2EEESB_SB_EEENS5_IJSB_NSA_ILi0EEESW_EEEEENS5_IJNS4_10UnderscoreESZ_SZ_EEEEENS4_13SM90_TMA_LOADENS4_14ComposedLayoutINS4_7SwizzleILi3ELi4ELi3EEENS4_18smem_ptr_flag_bitsILi16EEENST_INS5_IJNSA_ILi8EEESG_EEENS5_IJSG_SB_EEEEEEEvNS4_8identityES12_S1C_vS1D_EENS_8epilogue10collective6detail29Sm90TmaWarpSpecializedAdapterINS1G_15DefaultEpilogueISI_SJ_SJ_NS1F_6thread17LinearCombinationISI_Li1EffLNS1K_9ScaleType4KindE0ELNS_15FloatRoundStyleE2ESI_EENS1_15EpilogueDefaultEEEEEvvEEEEvNT_6ParamsE --------------------------
	.section	.nv.info._ZN7cutlass13device_kernelINS_4gemm6kernel13GemmUniversalIN4cute5tupleIJiiiiEEENS1_10collective13CollectiveMmaINS1_34MainloopSm90TmaGmmaWarpSpecializedILi3ENS5_IJNS4_1CILi1EEESB_SB_EEENS1_35KernelTmaWarpSpecializedCooperativeEEENS5_IJNSA_ILi128EEENSA_ILi64EEESG_EEENS_6half_tENS5_IJlSB_lEEESI_SJ_NS4_8TiledMMAINS4_8MMA_AtomIJNS4_4SM904GMMA25MMA_64x64x16_F32F16F16_SSILNSN_5MajorE0ELSP_0ELNSN_7ScaleInE1ELSQ_1EEEEEENS4_6LayoutINS5_IJNSA_ILi2EEESB_SB_EEENS5_IJSB_NSA_ILi0EEESW_EEEEENS5_IJNS4_10UnderscoreESZ_SZ_EEEEENS4_13SM90_TMA_LOADENS4_14ComposedLayoutINS4_7SwizzleILi3ELi4ELi3EEENS4_18smem_ptr_flag_bitsILi16EEENST_INS5_IJNSA_ILi8EEESG_EEENS5_IJSG_SB_EEEEEEEvNS4_8identityES12_S1C_vS1D_EENS_8epilogue10collective6detail29Sm90TmaWarpSpecializedAdapterINS1G_15DefaultEpilogueISI_SJ_SJ_NS1F_6thread17LinearCombinationISI_Li1EffLNS1K_9ScaleType4KindE0ELNS_15FloatRoundStyleE2ESI_EENS1_15EpilogueDefaultEEEEEvvEEEEvNT_6ParamsE,"",@"SHT_CUDA_INFO"
	.sectionflags	@""
	.align	4


	//----- nvinfo : EIATTR_CUDA_API_VERSION
	.align		4
        /*0000*/ 	.byte	0x04, 0x37
        /*0002*/ 	.short	(.L_21 - .L_20)
.L_20:
        /*0004*/ 	.word	0x00000082


	//----- nvinfo : EIATTR_KPARAM_INFO
	.align		4
.L_21:
        /*0008*/ 	.byte	0x04, 0x17
        /*000a*/ 	.short	(.L_23 - .L_22)
.L_22:
        /*000c*/ 	.word	0x00000000
        /*0010*/ 	.short	0x0000
        /*0012*/ 	.short	0x0070
        /*0014*/ 	.byte	0x00, 0xf0, 0x01, 0x10


	//----- nvinfo : EIATTR_SPARSE_MMA_MASK
	.align		4
.L_23:
        /*0018*/ 	.byte	0x03, 0x50
        /*001a*/ 	.short	0x0000


	//----- nvinfo : EIATTR_MAXREG_COUNT
	.align		4
        /*001c*/ 	.byte	0x03, 0x1b
        /*001e*/ 	.short	0x00a8


	//----- nvinfo : EIATTR_NUM_BARRIERS
	.align		4
        /*0020*/ 	.byte	0x02, 0x4c
        /*0022*/ 	.byte	0x01
	.zero		1


	//----- nvinfo : EIATTR_EXTERNS
	.align		4
        /*0024*/ 	.byte	0x04, 0x0f
        /*0026*/ 	.short	(.L_25 - .L_24)


	//   ....[0]....
	.align		4
.L_24:
        /*0028*/ 	.word	index@(__assertfail)


	//----- nvinfo : EIATTR_MERCURY_ISA_VERSION
	.align		4
.L_25:
        /*002c*/ 	.byte	0x03, 0x5f
        /*002e*/ 	.short	0x0101


	//----- nvinfo : EIATTR_INT_WARP_WIDE_INSTR_OFFSETS
	.align		4
        /*0030*/ 	.byte	0x04, 0x31
        /*0032*/ 	.short	(.L_27 - .L_26)


	//   ....[0]....
.L_26:
        /*0034*/ 	.word	0x00000390


	//   ....[1]....
        /*0038*/ 	.word	0x000003c0


	//   ....[2]....
        /*003c*/ 	.word	0x000004a0


	//----- nvinfo : EIATTR_COOP_GROUP_MASK_REGIDS
	.align		4
.L_27:
        /*0040*/ 	.byte	0x04, 0x29
        /*0042*/ 	.short	(.L_29 - .L_28)


	//   ....[0]....
.L_28:
        /*0044*/ 	.word	0xffffffff


	//   ....[1]....
        /*0048*/ 	.word	0xffffffff


	//   ....[2]....
        /*004c*/ 	.word	0xffffffff


	//   ....[3]....
        /*0050*/ 	.word	0xffffffff


	//   ....[4]....
        /*0054*/ 	.word	0xffffffff


	//----- nvinfo : EIATTR_COOP_GROUP_INSTR_OFFSETS
	.align		4
.L_29:
        /*0058*/ 	.byte	0x04, 0x28
        /*005a*/ 	.short	(.L_31 - .L_30)


	//   ....[0]....
.L_30:
        /*005c*/ 	.word	0x00000060


	//   ....[1]....
        /*0060*/ 	.word	0x00000070


	//   ....[2]....
        /*0064*/ 	.word	0x00000130


	//   ....[3]....
        /*0068*/ 	.word	0x000002a0


	//   ....[4]....
        /*006c*/ 	.word	0x00000f50


	//----- nvinfo : EIATTR_REG_RECONFIG
	.align		4
.L_31:
        /*0070*/ 	.byte	0x01, 0x54
	.zero		2


	//----- nvinfo : EIATTR_SYSCALL_OFFSETS
	.align		4
        /*0074*/ 	.byte	0x04, 0x46
        /*0076*/ 	.short	(.L_33 - .L_32)


	//   ....[0]....
.L_32:
        /*0078*/ 	.word	0x00001110


	//----- nvinfo : EIATTR_MBARRIER_INSTR_OFFSETS
	.align		4
.L_33:
        /*007c*/ 	.byte	0x04, 0x39
        /*007e*/ 	.short	(.L_35 - .L_34)


	//   ....[0]....
.L_34:
        /*0080*/ 	.word	0x00000230
        /*0084*/ 	.word	0x000000ff
        /*0088*/ 	.word	0x00000000
        /*008c*/ 	.short	0x0100
        /*008e*/ 	.byte	0x08
	.zero		1


	//   ....[1]....
        /*0090*/ 	.word	0x00000240
        /*0094*/ 	.word	0x000000ff
        /*0098*/ 	.word	0x00000018
        /*009c*/ 	.short	0x0100
        /*009e*/ 	.byte	0x08
	.zero		1


	//   ....[2]....
        /*00a0*/ 	.word	0x00000250
        /*00a4*/ 	.word	0x000000ff
        /*00a8*/ 	.word	0x00000008
        /*00ac*/ 	.short	0x0100
        /*00ae*/ 	.byte	0x08
	.zero		1


	//   ....[3]....
        /*00b0*/ 	.word	0x00000260
        /*00b4*/ 	.word	0x000000ff
        /*00b8*/ 	.word	0x00000020
        /*00bc*/ 	.short	0x0100
        /*00be*/ 	.byte	0x08
	.zero		1


	//   ....[4]....
        /*00c0*/ 	.word	0x00000270
        /*00c4*/ 	.word	0x000000ff
        /*00c8*/ 	.word	0x00000010
        /*00cc*/ 	.short	0x0100
        /*00ce*/ 	.byte	0x08
	.zero		1


	//   ....[5]....
        /*00d0*/ 	.word	0x00000280
        /*00d4*/ 	.word	0x000000ff
        /*00d8*/ 	.word	0x00000028
        /*00dc*/ 	.short	0x0100
        /*00de*/ 	.byte	0x08
	.zero		1


	//   ....[6]....
        /*00e0*/ 	.word	0x00000510
        /*00e4*/ 	.word	0x000000ff
        /*00e8*/ 	.word	0x00000040
        /*00ec*/ 	.short	0x0100
        /*00ee*/ 	.byte	0x06
	.zero		1


	//   ....[7]....
        /*00f0*/ 	.word	0x00000570
        /*00f4*/ 	.word	0x000000ff
        /*00f8*/ 	.word	0x00000048
        /*00fc*/ 	.short	0x0100
        /*00fe*/ 	.byte	0x06
	.zero		1


	//   ....[8]....
        /*0100*/ 	.word	0x00001190
        /*0104*/ 	.word	0x00000003
        /*0108*/ 	.word	0x00000000
        /*010c*/ 	.short	0x010a
        /*010e*/ 	.byte	0x3f
	.zero		1


	//   ....[9]....
        /*0110*/ 	.word	0x000011d0
        /*0114*/ 	.word	0x00000003
        /*0118*/ 	.word	0x00000000
        /*011c*/ 	.short	0x010a
        /*011e*/ 	.byte	0x3f
	.zero		1


	//   ....[10]....
        /*0120*/ 	.word	0x00001570
        /*0124*/ 	.word	0x000000ff
        /*0128*/ 	.word	0x00000000
        /*012c*/ 	.short	0x010a
        /*012e*/ 	.byte	0x08
	.zero		1


	//   ....[11]....
        /*0130*/ 	.word	0x000015b0
        /*0134*/ 	.word	0x000000ff
        /*0138*/ 	.word	0x00000000
        /*013c*/ 	.short	0x010a
        /*013e*/ 	.byte	0x08
	.zero		1


	//   ....[12]....
        /*0140*/ 	.word	0x00001810
        /*0144*/ 	.word	0x000000ff
        /*0148*/ 	.word	0x00000000
        /*014c*/ 	.short	0x0101
        /*014e*/ 	.byte	0x08
	.zero		1


	//   ....[13]....
        /*0150*/ 	.word	0x00001a10
        /*0154*/ 	.word	0x000000ff
        /*0158*/ 	.word	0x00000000
        /*015c*/ 	.short	0x0101
        /*015e*/ 	.byte	0x06
	.zero		1


	//   ....[14]....
        /*0160*/ 	.word	0x00004fa0
        /*0164*/ 	.word	0x0000000e
        /*0168*/ 	.word	0x00000018
        /*016c*/ 	.short	0x010a
        /*016e*/ 	.byte	0x3f
	.zero		1


	//   ....[15]....
        /*0170*/ 	.word	0x00005320
        /*0174*/ 	.word	0x00000006
        /*0178*/ 	.word	0x00000048
        /*017c*/ 	.short	0x0101
        /*017e*/ 	.byte	0x3f
	.zero		1


	//   ....[16]....
        /*0180*/ 	.word	0x00005a50
        /*0184*/ 	.word	0x00000007
        /*0188*/ 	.word	0x00000000
        /*018c*/ 	.short	0x010a
        /*018e*/ 	.byte	0x3f
	.zero		1


	//   ....[17]....
        /*0190*/ 	.word	0x00005ad0
        /*0194*/ 	.word	0x00000009
        /*0198*/ 	.word	0x00000000
        /*019c*/ 	.short	0x010a
        /*019e*/ 	.byte	0x3f
	.zero		1


	//   ....[18]....
        /*01a0*/ 	.word	0x00005b60
        /*01a4*/ 	.word	0x00000003
        /*01a8*/ 	.word	0x00000000
        /*01ac*/ 	.short	0x010a
        /*01ae*/ 	.byte	0x3f
	.zero		1


	//   ....[19]....
        /*01b0*/ 	.word	0x00005bc0
        /*01b4*/ 	.word	0x00000003
        /*01b8*/ 	.word	0x00000000
        /*01bc*/ 	.short	0x010a
        /*01be*/ 	.byte	0x3f
	.zero		1


	//   ....[20]....
        /*01c0*/ 	.word	0x00005c20
        /*01c4*/ 	.word	0x00000004
        /*01c8*/ 	.word	0x00000000
        /*01cc*/ 	.short	0x010a
        /*01ce*/ 	.byte	0x3f
	.zero		1


	//   ....[21]....
        /*01d0*/ 	.word	0x00005cf0
        /*01d4*/ 	.word	0x0000000e
        /*01d8*/ 	.word	0x00000018
        /*01dc*/ 	.short	0x010a
        /*01de*/ 	.byte	0x3f
	.zero		1


	//   ....[22]....
        /*01e0*/ 	.word	0x00005dc0
        /*01e4*/ 	.word	0x00000007
        /*01e8*/ 	.word	0x00000000
        /*01ec*/ 	.short	0x010a
        /*01ee*/ 	.byte	0x3f
	.zero		1


	//   ....[23]....
        /*01f0*/ 	.word	0x00005e10
        /*01f4*/ 	.word	0x00000009
        /*01f8*/ 	.word	0x00000000
        /*01fc*/ 	.short	0x010a
        /*01fe*/ 	.byte	0x3f
	.zero		1


	//----- nvinfo : EIATTR_NUM_MBARRIERS
	.align		4
.L_35:
        /*0200*/ 	.byte	0x03, 0x38
        /*0202*/ 	.short	0x0008


	//----- nvinfo : EIATTR_EXIT_INSTR_OFFSETS
	.align		4
        /*0204*/ 	.byte	0x04, 0x1c
        /*0206*/ 	.short	(.L_37 - .L_36)


	//   ....[0]....
.L_36:
        /*0208*/ 	.word	0x000005c0


	//   ....[1]....
        /*020c*/ 	.word	0x00000e80


	//   ....[2]....
        /*0210*/ 	.word	0x00004610


	//   ....[3]....
        /*0214*/ 	.word	0x00004c40


	//   ....[4]....
        /*0218*/ 	.word	0x00005bb0


	//----- nvinfo : EIATTR_MAX_THREADS
	.align		4
.L_37:
        /*021c*/ 	.byte	0x04, 0x05
        /*021e*/ 	.short	(.L_39 - .L_38)
.L_38:
        /*0220*/ 	.word	0x00000180
        /*0224*/ 	.word	0x00000001
        /*0228*/ 	.word	0x00000001


	//----- nvinfo : EIATTR_CRS_STACK_SIZE
	.align		4
.L_39:
        /*022c*/ 	.byte	0x04, 0x1e
        /*022e*/ 	.short	(.L_41 - .L_40)
.L_40:
        /*0230*/ 	.word	0x00000000


	//----- nvinfo : EIATTR_CBANK_PARAM_SIZE
	.align		4
.L_41:
        /*0234*/ 	.byte	0x03, 0x19
        /*0236*/ 	.short	0x0470


	//----- nvinfo : EIATTR_PARAM_CBANK
	.align		4
        /*0238*/ 	.byte	0x04, 0x0a
        /*023a*/ 	.short	(.L_43 - .L_42)
	.align		4
.L_42:
        /*023c*/ 	.word	index@(.nv.constant0._ZN7cutlass13device_kernelINS_4gemm6kernel13GemmUniversalIN4cute5tupleIJiiiiEEENS1_10collective13CollectiveMmaINS1_34MainloopSm90TmaGmmaWarpSpecializedILi3ENS5_IJNS4_1CILi1EEESB_SB_EEENS1_35KernelTmaWarpSpecializedCooperativeEEENS5_IJNSA_ILi128EEENSA_ILi64EEESG_EEENS_6half_tENS5_IJlSB_lEEESI_SJ_NS4_8TiledMMAINS4_8MMA_AtomIJNS4_4SM904GMMA25MMA_64x64x16_F32F16F16_SSILNSN_5MajorE0ELSP_0ELNSN_7ScaleInE1ELSQ_1EEEEEENS4_6LayoutINS5_IJNSA_ILi2EEESB_SB_EEENS5_IJSB_NSA_ILi0EEESW_EEEEENS5_IJNS4_10UnderscoreESZ_SZ_EEEEENS4_13SM90_TMA_LOADENS4_14ComposedLayoutINS4_7SwizzleILi3ELi4ELi3EEENS4_18smem_ptr_flag_bitsILi16EEENST_INS5_IJNSA_ILi8EEESG_EEENS5_IJSG_SB_EEEEEEEvNS4_8identityES12_S1C_vS1D_EENS_8epilogue10collective6detail29Sm90TmaWarpSpecializedAdapterINS1G_15DefaultEpilogueISI_SJ_SJ_NS1F_6thread17LinearCombinationISI_Li1EffLNS1K_9ScaleType4KindE0ELNS_15FloatRoundStyleE2ESI_EENS1_15EpilogueDefaultEEEEEvvEEEEvNT_6ParamsE)
        /*0240*/ 	.short	0x0210
        /*0242*/ 	.short	0x0470


	//----- nvinfo : EIATTR_SW_WAR
	.align		4
.L_43:
        /*0244*/ 	.byte	0x04, 0x36
        /*0246*/ 	.short	(.L_45 - .L_44)
.L_44:
        /*0248*/ 	.word	0x00000008
.L_45:


//--------------------- .nv.callgraph             --------------------------
	.section	.nv.callgraph,"",@"SHT_CUDA_CALLGRAPH"
	.align	4
	.sectionentsize	8
	.align		4
        /*0000*/ 	.word	0x00000000
	.align		4
        /*0004*/ 	.word	0xffffffff
	.align		4
        /*0008*/ 	.word	index@(_ZN7cutlass13device_kernelINS_4gemm6kernel13GemmUniversalIN4cute5tupleIJiiiiEEENS1_10collective13CollectiveMmaINS1_34MainloopSm90TmaGmmaWarpSpecializedILi3ENS5_IJNS4_1CILi1EEESB_SB_EEENS1_35KernelTmaWarpSpecializedCooperativeEEENS5_IJNSA_ILi128EEENSA_ILi64EEESG_EEENS_6half_tENS5_IJlSB_lEEESI_SJ_NS4_8TiledMMAINS4_8MMA_AtomIJNS4_4SM904GMMA25MMA_64x64x16_F32F16F16_SSILNSN_5MajorE0ELSP_0ELNSN_7ScaleInE1ELSQ_1EEEEEENS4_6LayoutINS5_IJNSA_ILi2EEESB_SB_EEENS5_IJSB_NSA_ILi0EEESW_EEEEENS5_IJNS4_10UnderscoreESZ_SZ_EEEEENS4_13SM90_TMA_LOADENS4_14ComposedLayoutINS4_7SwizzleILi3ELi4ELi3EEENS4_18smem_ptr_flag_bitsILi16EEENST_INS5_IJNSA_ILi8EEESG_EEENS5_IJSG_SB_EEEEEEEvNS4_8identityES12_S1C_vS1D_EENS_8epilogue10collective6detail29Sm90TmaWarpSpecializedAdapterINS1G_15DefaultEpilogueISI_SJ_SJ_NS1F_6thread17LinearCombinationISI_Li1EffLNS1K_9ScaleType4KindE0ELNS_15FloatRoundStyleE2ESI_EENS1_15EpilogueDefaultEEEEEvvEEEEvNT_6ParamsE)
	.align		4
        /*000c*/ 	.word	index@(__assertfail)
	.align		4
        /*0010*/ 	.word	0x00000000
	.align		4
        /*0014*/ 	.word	0xfffffffe
	.align		4
        /*0018*/ 	.word	0x00000000
	.align		4
        /*001c*/ 	.word	0xfffffffd
	.align		4
        /*0020*/ 	.word	0x00000000
	.align		4
        /*0024*/ 	.word	0xfffffffc


//--------------------- .nv.constant4             --------------------------
	.section	.nv.constant4,"a",@progbits
	.align	8
	.align		8
.nv.constant4:
        /*0000*/ 	.dword	__assertfail
	.align		8
        /*0008*/ 	.dword	__unnamed_1
	.align		8
        /*0010*/ 	.dword	_ZN39_INTERNAL_bb4650e5_4_k_cu_14d59a14_28074cuda3std3__45__cpo5beginE
	.align		8
        /*0018*/ 	.dword	_ZN39_INTERNAL_bb4650e5_4_k_cu_14d59a14_28074cuda3std3__45__cpo3endE
	.align		8
        /*0020*/ 	.dword	_ZN39_INTERNAL_bb4650e5_4_k_cu_14d59a14_28074cuda3std3__45__cpo6cbeginE
	.align		8
        /*0028*/ 	.dword	_ZN39_INTERNAL_bb4650e5_4_k_cu_14d59a14_28074cuda3std3__45__cpo4cendE
	.align		8
        /*0030*/ 	.dword	_ZN39_INTERNAL_bb4650e5_4_k_cu_14d59a14_28074cuda3std3__441_GLOBAL__N__bb4650e5_4_k_cu_14d59a14_28076ignoreE
	.align		8
        /*0038*/ 	.dword	_ZN39_INTERNAL_bb4650e5_4_k_cu_14d59a14_28074cuda3std3__419piecewise_constructE
	.align		8
        /*0040*/ 	.dword	_ZN39_INTERNAL_bb4650e5_4_k_cu_14d59a14_28074cuda3std3__48in_placeE
	.align		8
        /*0048*/ 	.dword	_ZN39_INTERNAL_bb4650e5_4_k_cu_14d59a14_28074cuda3std6ranges3__45__cpo4swapE
	.align		8
        /*0050*/ 	.dword	_ZN39_INTERNAL_bb4650e5_4_k_cu_14d59a14_28074cuda3std6ranges3__45__cpo9iter_moveE
	.align		8
        /*0058*/ 	.dword	_ZN39_INTERNAL_bb4650e5_4_k_cu_14d59a14_28074cute7productE
	.align		8
        /*0060*/ 	.dword	_ZN39_INTERNAL_bb4650e5_4_k_cu_14d59a14_28074cute1_E
	.align		8
        /*0068*/ 	.dword	$str$22
	.align		8
        /*0070*/ 	.dword	$str$23


//--------------------- .text._ZN7cutlass13device_kernelINS_4gemm6kernel13GemmUniversalIN4cute5tupleIJiiiiEEENS1_10collective13CollectiveMmaINS1_34MainloopSm90TmaGmmaWarpSpecializedILi3ENS5_IJNS4_1CILi1EEESB_SB_EEENS1_35KernelTmaWarpSpecializedCooperativeEEENS5_IJNSA_ILi128EEENSA_ILi64EEESG_EEENS_6half_tENS5_IJlSB_lEEESI_SJ_NS4_8TiledMMAINS4_8MMA_AtomIJNS4_4SM904GMMA25MMA_64x64x16_F32F16F16_SSILNSN_5MajorE0ELSP_0ELNSN_7ScaleInE1ELSQ_1EEEEEENS4_6LayoutINS5_IJNSA_ILi2EEESB_SB_EEENS5_IJSB_NSA_ILi0EEESW_EEEEENS5_IJNS4_10UnderscoreESZ_SZ_EEEEENS4_13SM90_TMA_LOADENS4_14ComposedLayoutINS4_7SwizzleILi3ELi4ELi3EEENS4_18smem_ptr_flag_bitsILi16EEENST_INS5_IJNSA_ILi8EEESG_EEENS5_IJSG_SB_EEEEEEEvNS4_8identityES12_S1C_vS1D_EENS_8epilogue10collective6detail29Sm90TmaWarpSpecializedAdapterINS1G_15DefaultEpilogueISI_SJ_SJ_NS1F_6thread17LinearCombinationISI_Li1EffLNS1K_9ScaleType4KindE0ELNS_15FloatRoundStyleE2ESI_EENS1_15EpilogueDefaultEEEEEvvEEEEvNT_6ParamsE --------------------------
	.section	.text._ZN7cutlass13device_kernelINS_4gemm6kernel13GemmUniversalIN4cute5tupleIJiiiiEEENS1_10collective13CollectiveMmaINS1_34MainloopSm90TmaGmmaWarpSpecializedILi3ENS5_IJNS4_1CILi1EEESB_SB_EEENS1_35KernelTmaWarpSpecializedCooperativeEEENS5_IJNSA_ILi128EEENSA_ILi64EEESG_EEENS_6half_tENS5_IJlSB_lEEESI_SJ_NS4_8TiledMMAINS4_8MMA_AtomIJNS4_4SM904GMMA25MMA_64x64x16_F32F16F16_SSILNSN_5MajorE0ELSP_0ELNSN_7ScaleInE1ELSQ_1EEEEEENS4_6LayoutINS5_IJNSA_ILi2EEESB_SB_EEENS5_IJSB_NSA_ILi0EEESW_EEEEENS5_IJNS4_10UnderscoreESZ_SZ_EEEEENS4_13SM90_TMA_LOADENS4_14ComposedLayoutINS4_7SwizzleILi3ELi4ELi3EEENS4_18smem_ptr_flag_bitsILi16EEENST_INS5_IJNSA_ILi8EEESG_EEENS5_IJSG_SB_EEEEEEEvNS4_8identityES12_S1C_vS1D_EENS_8epilogue10collective6detail29Sm90TmaWarpSpecializedAdapterINS1G_15DefaultEpilogueISI_SJ_SJ_NS1F_6thread17LinearCombinationISI_Li1EffLNS1K_9ScaleType4KindE0ELNS_15FloatRoundStyleE2ESI_EENS1_15EpilogueDefaultEEEEEvvEEEEvNT_6ParamsE,"ax",@progbits
	.align	128
.text._ZN7cutlass13device_kernelINS_4gemm6kernel13GemmUniversalIN4cute5tupleIJiiiiEEENS1_10collective13CollectiveMmaINS1_34MainloopSm90TmaGmmaWarpSpecializedILi3ENS5_IJNS4_1CILi1EEESB_SB_EEENS1_35KernelTmaWarpSpecializedCooperativeEEENS5_IJNSA_ILi128EEENSA_ILi64EEESG_EEENS_6half_tENS5_IJlSB_lEEESI_SJ_NS4_8TiledMMAINS4_8MMA_AtomIJNS4_4SM904GMMA25MMA_64x64x16_F32F16F16_SSILNSN_5MajorE0ELSP_0ELNSN_7ScaleInE1ELSQ_1EEEEEENS4_6LayoutINS5_IJNSA_ILi2EEESB_SB_EEENS5_IJSB_NSA_ILi0EEESW_EEEEENS5_IJNS4_10UnderscoreESZ_SZ_EEEEENS4_13SM90_TMA_LOADENS4_14ComposedLayoutINS4_7SwizzleILi3ELi4ELi3EEENS4_18smem_ptr_flag_bitsILi16EEENST_INS5_IJNSA_ILi8EEESG_EEENS5_IJSG_SB_EEEEEEEvNS4_8identityES12_S1C_vS1D_EENS_8epilogue10collective6detail29Sm90TmaWarpSpecializedAdapterINS1G_15DefaultEpilogueISI_SJ_SJ_NS1F_6thread17LinearCombinationISI_Li1EffLNS1K_9ScaleType4KindE0ELNS_15FloatRoundStyleE2ESI_EENS1_15EpilogueDefaultEEEEEvvEEEEvNT_6ParamsE:
        .type           _ZN7cutlass13device_kernelINS_4gemm6kernel13GemmUniversalIN4cute5tupleIJiiiiEEENS1_10collective13CollectiveMmaINS1_34MainloopSm90TmaGmmaWarpSpecializedILi3ENS5_IJNS4_1CILi1EEESB_SB_EEENS1_35KernelTmaWarpSpecializedCooperativeEEENS5_IJNSA_ILi128EEENSA_ILi64EEESG_EEENS_6half_tENS5_IJlSB_lEEESI_SJ_NS4_8TiledMMAINS4_8MMA_AtomIJNS4_4SM904GMMA25MMA_64x64x16_F32F16F16_SSILNSN_5MajorE0ELSP_0ELNSN_7ScaleInE1ELSQ_1EEEEEENS4_6LayoutINS5_IJNSA_ILi2EEESB_SB_EEENS5_IJSB_NSA_ILi0EEESW_EEEEENS5_IJNS4_10UnderscoreESZ_SZ_EEEEENS4_13SM90_TMA_LOADENS4_14ComposedLayoutINS4_7SwizzleILi3ELi4ELi3EEENS4_18smem_ptr_flag_bitsILi16EEENST_INS5_IJNSA_ILi8EEESG_EEENS5_IJSG_SB_EEEEEEEvNS4_8identityES12_S1C_vS1D_EENS_8epilogue10collective6detail29Sm90TmaWarpSpecializedAdapterINS1G_15DefaultEpilogueISI_SJ_SJ_NS1F_6thread17LinearCombinationISI_Li1EffLNS1K_9ScaleType4KindE0ELNS_15FloatRoundStyleE2ESI_EENS1_15EpilogueDefaultEEEEEvvEEEEvNT_6ParamsE,@function
        .size           _ZN7cutlass13device_kernelINS_4gemm6kernel13GemmUniversalIN4cute5tupleIJiiiiEEENS1_10collective13CollectiveMmaINS1_34MainloopSm90TmaGmmaWarpSpecializedILi3ENS5_IJNS4_1CILi1EEESB_SB_EEENS1_35KernelTmaWarpSpecializedCooperativeEEENS5_IJNSA_ILi128EEENSA_ILi64EEESG_EEENS_6half_tENS5_IJlSB_lEEESI_SJ_NS4_8TiledMMAINS4_8MMA_AtomIJNS4_4SM904GMMA25MMA_64x64x16_F32F16F16_SSILNSN_5MajorE0ELSP_0ELNSN_7ScaleInE1ELSQ_1EEEEEENS4_6LayoutINS5_IJNSA_ILi2EEESB_SB_EEENS5_IJSB_NSA_ILi0EEESW_EEEEENS5_IJNS4_10UnderscoreESZ_SZ_EEEEENS4_13SM90_TMA_LOADENS4_14ComposedLayoutINS4_7SwizzleILi3ELi4ELi3EEENS4_18smem_ptr_flag_bitsILi16EEENST_INS5_IJNSA_ILi8EEESG_EEENS5_IJSG_SB_EEEEEEEvNS4_8identityES12_S1C_vS1D_EENS_8epilogue10collective6detail29Sm90TmaWarpSpecializedAdapterINS1G_15DefaultEpilogueISI_SJ_SJ_NS1F_6thread17LinearCombinationISI_Li1EffLNS1K_9ScaleType4KindE0ELNS_15FloatRoundStyleE2ESI_EENS1_15EpilogueDefaultEEEEEvvEEEEvNT_6ParamsE,(.L_x_128 - _ZN7cutlass13device_kernelINS_4gemm6kernel13GemmUniversalIN4cute5tupleIJiiiiEEENS1_10collective13CollectiveMmaINS1_34MainloopSm90TmaGmmaWarpSpecializedILi3ENS5_IJNS4_1CILi1EEESB_SB_EEENS1_35KernelTmaWarpSpecializedCooperativeEEENS5_IJNSA_ILi128EEENSA_ILi64EEESG_EEENS_6half_tENS5_IJlSB_lEEESI_SJ_NS4_8TiledMMAINS4_8MMA_AtomIJNS4_4SM904GMMA25MMA_64x64x16_F32F16F16_SSILNSN_5MajorE0ELSP_0ELNSN_7ScaleInE1ELSQ_1EEEEEENS4_6LayoutINS5_IJNSA_ILi2EEESB_SB_EEENS5_IJSB_NSA_ILi0EEESW_EEEEENS5_IJNS4_10UnderscoreESZ_SZ_EEEEENS4_13SM90_TMA_LOADENS4_14ComposedLayoutINS4_7SwizzleILi3ELi4ELi3EEENS4_18smem_ptr_flag_bitsILi16EEENST_INS5_IJNSA_ILi8EEESG_EEENS5_IJSG_SB_EEEEEEEvNS4_8identityES12_S1C_vS1D_EENS_8epilogue10collective6detail29Sm90TmaWarpSpecializedAdapterINS1G_15DefaultEpilogueISI_SJ_SJ_NS1F_6thread17LinearCombinationISI_Li1EffLNS1K_9ScaleType4KindE0ELNS_15FloatRoundStyleE2ESI_EENS1_15EpilogueDefaultEEEEEvvEEEEvNT_6ParamsE)
        .other          _ZN7cutlass13device_kernelINS_4gemm6kernel13GemmUniversalIN4cute5tupleIJiiiiEEENS1_10collective13CollectiveMmaINS1_34MainloopSm90TmaGmmaWarpSpecializedILi3ENS5_IJNS4_1CILi1EEESB_SB_EEENS1_35KernelTmaWarpSpecializedCooperativeEEENS5_IJNSA_ILi128EEENSA_ILi64EEESG_EEENS_6half_tENS5_IJlSB_lEEESI_SJ_NS4_8TiledMMAINS4_8MMA_AtomIJNS4_4SM904GMMA25MMA_64x64x16_F32F16F16_SSILNSN_5MajorE0ELSP_0ELNSN_7ScaleInE1ELSQ_1EEEEEENS4_6LayoutINS5_IJNSA_ILi2EEESB_SB_EEENS5_IJSB_NSA_ILi0EEESW_EEEEENS5_IJNS4_10UnderscoreESZ_SZ_EEEEENS4_13SM90_TMA_LOADENS4_14ComposedLayoutINS4_7SwizzleILi3ELi4ELi3EEENS4_18smem_ptr_flag_bitsILi16EEENST_INS5_IJNSA_ILi8EEESG_EEENS5_IJSG_SB_EEEEEEEvNS4_8identityES12_S1C_vS1D_EENS_8epilogue10collective6detail29Sm90TmaWarpSpecializedAdapterINS1G_15DefaultEpilogueISI_SJ_SJ_NS1F_6thread17LinearCombinationISI_Li1EffLNS1K_9ScaleType4KindE0ELNS_15FloatRoundStyleE2ESI_EENS1_15EpilogueDefaultEEEEEvvEEEEvNT_6ParamsE,@"STO_CUDA_ENTRY STV_DEFAULT"
_ZN7cutlass13device_kernelINS_4gemm6kernel13GemmUniversalIN4cute5tupleIJiiiiEEENS1_10collective13CollectiveMmaINS1_34MainloopSm90TmaGmmaWarpSpecializedILi3ENS5_IJNS4_1CILi1EEESB_SB_EEENS1_35KernelTmaWarpSpecializedCooperativeEEENS5_IJNSA_ILi128EEENSA_ILi64EEESG_EEENS_6half_tENS5_IJlSB_lEEESI_SJ_NS4_8TiledMMAINS4_8MMA_AtomIJNS4_4SM904GMMA25MMA_64x64x16_F32F16F16_SSILNSN_5MajorE0ELSP_0ELNSN_7ScaleInE1ELSQ_1EEEEEENS4_6LayoutINS5_IJNSA_ILi2EEESB_SB_EEENS5_IJSB_NSA_ILi0EEESW_EEEEENS5_IJNS4_10UnderscoreESZ_SZ_EEEEENS4_13SM90_TMA_LOADENS4_14ComposedLayoutINS4_7SwizzleILi3ELi4ELi3EEENS4_18smem_ptr_flag_bitsILi16EEENST_INS5_IJNSA_ILi8EEESG_EEENS5_IJSG_SB_EEEEEEEvNS4_8identityES12_S1C_vS1D_EENS_8epilogue10collective6detail29Sm90TmaWarpSpecializedAdapterINS1G_15DefaultEpilogueISI_SJ_SJ_NS1F_6thread17LinearCombinationISI_Li1EffLNS1K_9ScaleType4KindE0ELNS_15FloatRoundStyleE2ESI_EENS1_15EpilogueDefaultEEEEEvvEEEEvNT_6ParamsE:
[----:B------:R-:W0:Y:S01]  /*0000*/  LDC R1, c[0x0][0x28] ;  /* 0x00000a00ff017b82 */ /* 0x000e220000000800 */
[----:B------:R-:W1:Y:S01]  /*0010*/  S2R R18, SR_TID.X ;  /* 0x0000000000127919 */ /* 0x000e620000002100 */
[----:B------:R-:W-:Y:S01]  /*0020*/  ELECT P0, URZ, PT ;  /* 0x00000000003f782f */ /* 0x000fe20003800000 */
[----:B------:R-:W-:Y:S01]  /*0030*/  BSSY B0, `(.L_x_0) ;  /* 0x000000f000007945 */ /* 0x000fe20003800000 */
[--C-:B-1----:R-:W-:Y:S02]  /*0040*/  SHF.R.U32.HI R0, RZ, 0x5, R18.reuse ;  /* 0x00000005ff007819 */ /* 0x102fe40000011612 */
[----:B------:R-:W-:-:S03]  /*0050*/  SHF.R.U32.HI R22, RZ, 0x7, R18 ;  /* 0x00000007ff167819 */ /* 0x000fc60000011612 */
[----:B------:R-:W1:Y:S04]  /*0060*/  SHFL.IDX PT, R5, R0, RZ, 0x1f ;  /* 0x00001fff00057589 */ /* 0x000e6800000e0000 */
[----:B------:R2:W3:Y:S01]  /*0070*/  SHFL.IDX PT, R8, R22, RZ, 0x1f ;  /* 0x00001fff16087589 */ /* 0x0004e200000e0000 */
[----:B-1----:R-:W-:-:S13]  /*0080*/  ISETP.NE.OR P0, PT, R5, RZ, !P0 ;  /* 0x000000ff0500720c */ /* 0x002fda0004705670 */
[----:B0-23--:R-:W-:Y:S05]  /*0090*/  @P0 BRA `(.L_x_1) ;  /* 0x0000000000200947 */ /* 0x00dfea0003800000 */
[----:B------:R-:W-:Y:S02]  /*00a0*/  ULDC.64 UR4, c[0x0][0x198] ;  /* 0x0000660000047ab9 */ /* 0x000fe40000000a00 */
[----:B------:R-:W-:Y:S02]  /*00b0*/  UIADD3 UR6, UP0, UR4, 0xf0, URZ ;  /* 0x000000f004067890 */ /* 0x000fe4000ff1e03f */
[----:B------:R-:W-:Y:S02]  /*00c0*/  UIADD3 UR4, UP1, UR4, 0x1f0, URZ ;  /* 0x000001f004047890 */ /* 0x000fe4000ff3e03f */
[----:B------:R-:W-:Y:S02]  /*00d0*/  UIADD3.X UR7, URZ, UR5, URZ, UP0, !UPT ;  /* 0x000000053f077290 */ /* 0x000fe400087fe43f */
[----:B------:R-:W-:-:S07]  /*00e0*/  UIADD3.X UR5, URZ, UR5, URZ, UP1, !UPT ;  /* 0x000000053f057290 */ /* 0x000fce0008ffe43f */
[----:B------:R0:W-:Y:S02]  /*00f0*/  UTMACCTL.PF [UR6] ;  /* 0x00000000060079b9 */ /* 0x0001e40008040000 */
[----:B------:R0:W-:Y:S02]  /*0100*/  UTMACCTL.PF [UR4] ;  /* 0x00000000040079b9 */ /* 0x0001e40008040000 */
[----:B0-----:R-:W-:Y:S01]  /*0110*/  NOP ;  /* 0x0000000000007918 */ /* 0x001fe20000000000 */
.L_x_1:
[----:B------:R-:W-:Y:S05]  /*0120*/  BSYNC B0 ;  /* 0x0000000000007941 */ /* 0x000fea0003800000 */
.L_x_0:
[----:B------:R-:W0:Y:S02]  /*0130*/  SHFL.IDX PT, R2, R0, RZ, 0x1f ;  /* 0x00001fff00027589 */ /* 0x000e2400000e0000 */
[----:B0-----:R-:W-:-:S13]  /*0140*/  ISETP.NE.AND P0, PT, R2, RZ, PT ;  /* 0x000000ff0200720c */ /* 0x001fda0003f05270 */
[----:B------:R-:W-:Y:S05]  /*0150*/  @P0 BRA `(.L_x_2) ;  /* 0x0000000000500947 */ /* 0x000fea0003800000 */
[----:B------:R-:W0:Y:S01]  /*0160*/  S2UR UR8, SR_CgaCtaId ;  /* 0x00000000000879c3 */ /* 0x000e220000008800 */
[----:B------:R-:W-:Y:S01]  /*0170*/  UMOV UR4, 0x400 ;  /* 0x0000040000047882 */ /* 0x000fe20000000000 */
[----:B------:R-:W-:Y:S01]  /*0180*/  UMOV UR5, 0x1 ;  /* 0x0000000100057882 */ /* 0x000fe20000000000 */
[----:B------:R-:W-:Y:S01]  /*0190*/  UMOV UR6, 0x100 ;  /* 0x0000010000067882 */ /* 0x000fe20000000000 */
[----:B------:R-:W-:Y:S01]  /*01a0*/  ELECT P0, URZ, PT ;  /* 0x00000000003f782f */ /* 0x000fe20003800000 */
[----:B------:R-:W-:-:S04]  /*01b0*/  UIADD3 UR6, -UR6, 0x100000, URZ ;  /* 0x0010000006067890 */ /* 0x000fc8000fffe13f */
[----:B------:R-:W-:Y:S02]  /*01c0*/  USHF.L.U32 UR7, UR6, 0xb, URZ ;  /* 0x0000000b06077899 */ /* 0x000fe4000800063f */
[----:B------:R-:W-:Y:S02]  /*01d0*/  USHF.L.U32 UR6, UR6, 0x1, URZ ;  /* 0x0000000106067899 */ /* 0x000fe4000800063f */
[----:B0-----:R-:W-:Y:S02]  /*01e0*/  ULEA UR8, UR8, UR4, 0x18 ;  /* 0x0000000408087291 */ /* 0x001fe4000f8ec03f */
[----:B------:R-:W-:-:S04]  /*01f0*/  UIADD3 UR4, -UR5, 0x100000, URZ ;  /* 0x0010000005047890 */ /* 0x000fc8000fffe13f */
[----:B------:R-:W-:Y:S02]  /*0200*/  USHF.L.U32 UR5, UR4, 0xb, URZ ;  /* 0x0000000b04057899 */ /* 0x000fe4000800063f */
[----:B------:R-:W-:Y:S01]  /*0210*/  USHF.L.U32 UR4, UR4, 0x1, URZ ;  /* 0x0000000104047899 */ /* 0x000fe2000800063f */
[----:B------:R-:W0:Y:S11]  /*0220*/  FENCE.VIEW.ASYNC.S ;  /* 0x00000000000073c6 */ /* 0x000e360000000000 */
[----:B0-----:R0:W1:Y:S01]  /*0230*/  SYNCS.EXCH.64 URZ, [UR8], UR4 ;  /* 0x00000004083f75b2 */ /* 0x0010620008000100 */
[----:B------:R0:W2:Y:S01]  /*0240*/  SYNCS.EXCH.64 URZ, [UR8+0x18], UR6 ;  /* 0x00001806083f75b2 */ /* 0x0000a20008000100 */
[----:B------:R0:W3:Y:S01]  /*0250*/  SYNCS.EXCH.64 URZ, [UR8+0x8], UR4 ;  /* 0x00000804083f75b2 */ /* 0x0000e20008000100 */
[----:B------:R0:W4:Y:S01]  /*0260*/  SYNCS.EXCH.64 URZ, [UR8+0x20], UR6 ;  /* 0x00002006083f75b2 */ /* 0x0001220008000100 */
[----:B------:R0:W0:Y:S01]  /*0270*/  SYNCS.EXCH.64 URZ, [UR8+0x10], UR4 ;  /* 0x00001004083f75b2 */ /* 0x0000220008000100 */
[----:B------:R0:W0:Y:S01]  /*0280*/  SYNCS.EXCH.64 URZ, [UR8+0x28], UR6 ;  /* 0x00002806083f75b2 */ /* 0x0000220008000100 */
[----:B------:R-:W-:Y:S01]  /*0290*/  NOP ;  /* 0x0000000000007918 */ /* 0x000fe20000000000 */
.L_x_2:
[----:B------:R-:W5:Y:S01]  /*02a0*/  SHFL.IDX PT, R0, R0, RZ, 0x1f ;  /* 0x00001fff00007589 */ /* 0x000f6200000e0000 */
[----:B------:R-:W-:Y:S01]  /*02b0*/  ELECT P0, URZ, PT ;  /* 0x00000000003f782f */ /* 0x000fe20003800000 */
[----:B------:R-:W1:Y:S01]  /*02c0*/  LDC R2, c[0x0][0x65c] ;  /* 0x00019700ff027b82 */ /* 0x000e620000000800 */
[----:B------:R-:W-:Y:S01]  /*02d0*/  SHF.R.S32.HI R6, RZ, 0x1f, R5 ;  /* 0x0000001fff067819 */ /* 0x000fe20000011405 */
[----:B------:R-:W2:Y:S01]  /*02e0*/  S2R R3, SR_CTAID.Y ;  /* 0x0000000000037919 */ /* 0x000ea20000002600 */
[----:B0-----:R-:W-:Y:S01]  /*02f0*/  UMOV UR4, 0x20 ;  /* 0x0000002000047882 */ /* 0x001fe20000000000 */
[----:B------:R-:W-:Y:S01]  /*0300*/  ISETP.NE.AND P2, PT, R8, RZ, PT ;  /* 0x000000ff0800720c */ /* 0x000fe20003f45270 */
[----:B------:R-:W-:Y:S01]  /*0310*/  NOP ;  /* 0x0000000000007918 */ /* 0x000fe20000000000 */
[----:B------:R-:W0:Y:S01]  /*0320*/  S2R R4, SR_CTAID.X ;  /* 0x0000000000047919 */ /* 0x000e220000002500 */
[----:B------:R-:W-:Y:S01]  /*0330*/  LEA.HI R6, R6, R5, RZ, 0x2 ;  /* 0x0000000506067211 */ /* 0x000fe200078f10ff */
[----:B------:R-:W-:Y:S01]  /*0340*/  NOP ;  /* 0x0000000000007918 */ /* 0x000fe20000000000 */
[----:B-----5:R-:W-:-:S02]  /*0350*/  ISETP.NE.OR P0, PT, R0, RZ, !P0 ;  /* 0x000000ff0000720c */ /* 0x020fc40004705670 */
[----:B-1----:R-:W-:-:S04]  /*0360*/  ISETP.NE.AND P3, PT, R2, 0x1, PT ;  /* 0x000000010200780c */ /* 0x002fc80003f65270 */
[----:B------:R-:W-:Y:S02]  /*0370*/  P2R R0, PR, RZ, 0x8 ;  /* 0x00000008ff007803 */ /* 0x000fe40000000000 */
[----:B------:R-:W-:-:S05]  /*0380*/  LOP3.LUT R0, R6, 0xfffffffc, RZ, 0xc0, !PT ;  /* 0xfffffffc06007812 */ /* 0x000fca00078ec0ff */
[----:B------:R-:W-:Y:S01]  /*0390*/  VOTEU.ALL UP0, P0 ;  /* 0x00000000003f7886 */ /* 0x000fe20000000000 */
[----:B------:R-:W-:Y:S01]  /*03a0*/  IMAD.IADD R0, R5, 0x1, -R0 ;  /* 0x0000000105007824 */ /* 0x000fe200078e0a00 */
[----:B------:R-:W0:Y:S01]  /*03b0*/  @P3 LDC R17, c[0x0][0x10] ;  /* 0x00000400ff113b82 */ /* 0x000e220000000800 */
[----:B------:R-:W-:Y:S01]  /*03c0*/  VOTEU.ALL UP1, P0 ;  /* 0x00000000003f7886 */ /* 0x000fe20000020000 */
[----:B--2---:R-:W-:Y:S01]  /*03d0*/  @P3 IMAD.MOV.U32 R6, RZ, RZ, R3 ;  /* 0x000000ffff063224 */ /* 0x004fe200078e0003 */
[----:B------:R-:W-:Y:S01]  /*03e0*/  @!UP0 UMOV UR6, 0x400 ;  /* 0x0000040000068882 */ /* 0x000fe20000000000 */
[----:B------:R-:W-:-:S04]  /*03f0*/  @!UP0 UIADD3 UR4, -UR4, 0x100000, URZ ;  /* 0x0010000004048890 */ /* 0x000fc8000fffe13f */
[----:B------:R-:W-:Y:S02]  /*0400*/  @!UP0 USHF.L.U32 UR5, UR4, 0xb, URZ ;  /* 0x0000000b04058899 */ /* 0x000fe4000800063f */
[----:B------:R-:W-:Y:S01]  /*0410*/  @!UP0 USHF.L.U32 UR4, UR4, 0x1, URZ ;  /* 0x0000000104048899 */ /* 0x000fe2000800063f */
[----:B------:R-:W-:Y:S02]  /*0420*/  @P3 IMAD.MOV.U32 R7, RZ, RZ, RZ ;  /* 0x000000ffff073224 */ /* 0x000fe400078e00ff */
[----:B------:R-:W-:Y:S01]  /*0430*/  IMAD.MOV.U32 R5, RZ, RZ, RZ ;  /* 0x000000ffff057224 */ /* 0x000fe200078e00ff */
[----:B------:R-:W1:Y:S01]  /*0440*/  @!UP0 S2UR UR7, SR_CgaCtaId ;  /* 0x00000000000789c3 */ /* 0x000e620000008800 */
[----:B------:R-:W-:-:S07]  /*0450*/  @P3 IMAD.MOV.U32 R11, RZ, RZ, RZ ;  /* 0x000000ffff0b3224 */ /* 0x000fce00078e00ff */
[----:B------:R-:W2:Y:S01]  /*0460*/  @!P3 LDC R9, c[0x0][0xc] ;  /* 0x00000300ff09bb82 */ /* 0x000ea20000000800 */
[----:B0-----:R-:W-:-:S04]  /*0470*/  @P3 IMAD.WIDE.U32 R16, R4, R17, R6 ;  /* 0x0000001104103225 */ /* 0x001fc800078e0006 */
[----:B------:R-:W-:Y:S01]  /*0480*/  @P3 IMAD.IADD R17, R17, 0x1, R11 ;  /* 0x0000000111113824 */ /* 0x000fe200078e020b */
[----:B-1----:R-:W-:Y:S01]  /*0490*/  @!UP0 ULEA UR6, UR7, UR6, 0x18 ;  /* 0x0000000607068291 */ /* 0x002fe2000f8ec03f */
[----:B------:R-:W-:Y:S01]  /*04a0*/  VOTEU.ALL UP0, P0 ;  /* 0x00000000003f7886 */ /* 0x000fe20000000000 */
[----:B------:R-:W-:-:S04]  /*04b0*/  ISETP.NE.AND P0, PT, R0, 0x3, PT ;  /* 0x000000030000780c */ /* 0x000fc80003f05270 */
[----:B------:R-:W-:Y:S01]  /*04c0*/  ISETP.EQ.OR P0, PT, R0, RZ, !P0 ;  /* 0x000000ff0000720c */ /* 0x000fe20004702670 */
[----:B--2---:R-:W-:-:S03]  /*04d0*/  @!P3 IMAD.WIDE.U32 R6, R9, R3, R4 ;  /* 0x000000030906b225 */ /* 0x004fc600078e0004 */
[C---:B------:R-:W-:Y:S01]  /*04e0*/  ISETP.EQ.AND P0, PT, R8.reuse, RZ, P0 ;  /* 0x000000ff0800720c */ /* 0x040fe20000702270 */
[----:B------:R-:W-:Y:S01]  /*04f0*/  VIADD R8, R8, 0xffffffff ;  /* 0xffffffff08087836 */ /* 0x000fe20000000000 */
[----:B------:R-:W0:Y:S02]  /*0500*/  FENCE.VIEW.ASYNC.S ;  /* 0x00000000000073c6 */ /* 0x000e240000000000 */
[----:B0-----:R0:W3:Y:S01]  /*0510*/  @!UP0 SYNCS.EXCH.64 URZ, [UR6+0x40], UR4 ;  /* 0x00004004063f85b2 */ /* 0x0010e20008000100 */
[----:B------:R-:W-:Y:S01]  /*0520*/  @!P3 IMAD.MOV.U32 R16, RZ, RZ, R6 ;  /* 0x000000ffff10b224 */ /* 0x000fe200078e0006 */
[----:B------:R-:W-:Y:S01]  /*0530*/  SEL R19, RZ, 0x1, !P0 ;  /* 0x00000001ff137807 */ /* 0x000fe20004000000 */
[----:B------:R-:W-:Y:S01]  /*0540*/  @!P3 IMAD.MOV.U32 R17, RZ, RZ, R7 ;  /* 0x000000ffff11b224 */ /* 0x000fe200078e0007 */
[----:B------:R-:W-:-:S04]  /*0550*/  ISETP.GE.U32.AND P1, PT, R8, 0x2, PT ;  /* 0x000000020800780c */ /* 0x000fc80003f26070 */
[----:B------:R-:W-:Y:S01]  /*0560*/  SEL R19, R19, 0x2, P1 ;  /* 0x0000000213137807 */ /* 0x000fe20000800000 */
[----:B------:R0:W3:Y:S01]  /*0570*/  @!UP1 SYNCS.EXCH.64 URZ, [UR6+0x48], UR4 ;  /* 0x00004804063f95b2 */ /* 0x0000e20008000100 */
[----:B------:R-:W-:Y:S01]  /*0580*/  NOP ;  /* 0x0000000000007918 */ /* 0x000fe20000000000 */
[----:B---34-:R-:W-:Y:S06]  /*0590*/  BAR.SYNC.DEFER_BLOCKING 0x0 ;  /* 0x0000000000007b1d */ /* 0x018fec0000010000 */
[----:B------:R-:W-:Y:S05]  /*05a0*/  @!P2 BRA `(.L_x_3) ;  /* 0x00000040001ca947 */ /* 0x000fea0003800000 */
[----:B------:R-:W-:-:S13]  /*05b0*/  ISETP.GT.U32.AND P0, PT, R8, 0x1, PT ;  /* 0x000000010800780c */ /* 0x000fda0003f04070 */
[----:B0-----:R-:W-:Y:S05]  /*05c0*/  @P0 EXIT ;  /* 0x000000000000094d */ /* 0x001fea0003800000 */
[----:B------:R-:W-:Y:S01]  /*05d0*/  ULDC.64 UR4, c[0x0][0x650] ;  /* 0x0001940000047ab9 */ /* 0x000fe20000000a00 */
[----:B------:R-:W-:Y:S01]  /*05e0*/  PRMT R0, RZ, 0x7610, R0 ;  /* 0x00007610ff007816 */ /* 0x000fe20000000000 */
[----:B------:R-:W-:Y:S01]  /*05f0*/  IMAD.MOV.U32 R58, RZ, RZ, -0x1 ;  /* 0xffffffffff3a7424 */ /* 0x000fe200078e00ff */
[----:B------:R-:W-:Y:S01]  /*0600*/  ISETP.GE.U32.AND P0, PT, R16, UR4, PT ;  /* 0x0000000410007c0c */ /* 0x000fe2000bf06070 */
[----:B------:R-:W-:Y:S02]  /*0610*/  IMAD.MOV.U32 R59, RZ, RZ, -0x1 ;  /* 0xffffffffff3b7424 */ /* 0x000fe400078e00ff */
[----:B------:R-:W-:Y:S01]  /*0620*/  IMAD.MOV.U32 R57, RZ, RZ, -0x1 ;  /* 0xffffffffff397424 */ /* 0x000fe200078e00ff */
[----:B------:R-:W-:-:S13]  /*0630*/  ISETP.GE.U32.AND.EX P0, PT, R17, UR5, PT, P0 ;  /* 0x0000000511007c0c */ /* 0x000fda000bf06100 */
[----:B------:R-:W-:Y:S05]  /*0640*/  @P0 BRA `(.L_x_4) ;  /* 0x0000000400540947 */ /* 0x000fea0003800000 */
[----:B------:R-:W0:Y:S01]  /*0650*/  LDC.64 R14, c[0x0][0x628] ;  /* 0x00018a00ff0e7b82 */ /* 0x000e220000000a00 */
[----:B------:R-:W-:Y:S02]  /*0660*/  IMAD.MOV.U32 R6, RZ, RZ, R16 ;  /* 0x000000ffff067224 */ /* 0x000fe400078e0010 */
[----:B------:R-:W-:-:S05]  /*0670*/  IMAD.MOV.U32 R7, RZ, RZ, R17 ;  /* 0x000000ffff077224 */ /* 0x000fca00078e0011 */
[----:B------:R-:W1:Y:S08]  /*0680*/  LDC R0, c[0x0][0x630] ;  /* 0x00018c00ff007b82 */ /* 0x000e700000000800 */
[----:B------:R-:W2:Y:S01]  /*0690*/  LDC.64 R20, c[0x0][0x620] ;  /* 0x00018800ff147b82 */ /* 0x000ea20000000a00 */
[----:B0-----:R-:W-:-:S04]  /*06a0*/  ISETP.NE.U32.AND P0, PT, R14, RZ, PT ;  /* 0x000000ff0e00720c */ /* 0x001fc80003f05070 */
[----:B------:R-:W-:-:S13]  /*06b0*/  ISETP.NE.AND.EX P0, PT, R15, RZ, PT, P0 ;  /* 0x000000ff0f00720c */ /* 0x000fda0003f05300 */
[----:B-12---:R-:W-:Y:S05]  /*06c0*/  @!P0 BRA `(.L_x_5) ;  /* 0x0000000000288947 */ /* 0x006fea0003800000 */
[----:B------:R-:W0:Y:S02]  /*06d0*/  LDC R11, c[0x0][0x634] ;  /* 0x00018d00ff0b7b82 */ /* 0x000e240000000800 */
[----:B0-----:R-:W-:-:S05]  /*06e0*/  IADD3 R11, P0, R16, R11, RZ ;  /* 0x0000000b100b7210 */ /* 0x001fca0007f1e0ff */
[----:B------:R-:W-:-:S04]  /*06f0*/  IMAD.X R13, RZ, RZ, R17, P0 ;  /* 0x000000ffff0d7224 */ /* 0x000fc800000e0611 */
[----:B------:R-:W-:-:S04]  /*0700*/  IMAD.WIDE.U32 R6, R13, R14, RZ ;  /* 0x0000000e0d067225 */ /* 0x000fc800078e00ff */
[----:B------:R-:W-:-:S04]  /*0710*/  IMAD.WIDE.U32 R8, P0, R11, R15, R6 ;  /* 0x0000000f0b087225 */ /* 0x000fc80007800006 */
[----:B------:R-:W-:-:S04]  /*0720*/  IMAD.WIDE.U32 R6, R11, R14, RZ ;  /* 0x0000000e0b067225 */ /* 0x000fc800078e00ff */
[----:B------:R-:W-:Y:S01]  /*0730*/  IMAD.X R11, RZ, RZ, RZ, P0 ;  /* 0x000000ffff0b7224 */ /* 0x000fe200000e06ff */
[----:B------:R-:W-:Y:S01]  /*0740*/  IADD3 RZ, P0, R7, R8, RZ ;  /* 0x0000000807ff7210 */ /* 0x000fe20007f1e0ff */
[----:B------:R-:W-:-:S04]  /*0750*/  IMAD.MOV.U32 R10, RZ, RZ, R9 ;  /* 0x000000ffff0a7224 */ /* 0x000fc800078e0009 */
[----:B------:R-:W-:-:S08]  /*0760*/  IMAD.WIDE.U32.X R6, R13, R15, R10, P0 ;  /* 0x0000000f0d067225 */ /* 0x000fd000000e040a */
.L_x_5:
[-CC-:B------:R-:W-:Y:S01]  /*0770*/  SHF.R.U64 R57, R6, R0.reuse, R7.reuse ;  /* 0x0000000006397219 */ /* 0x180fe20000001207 */
[----:B------:R-:W0:Y:S01]  /*0780*/  LDC R10, c[0x0][0x618] ;  /* 0x00018600ff0a7b82 */ /* 0x000e220000000800 */
[----:B------:R-:W-:Y:S01]  /*0790*/  SHF.R.U32.HI R5, RZ, R0, R7 ;  /* 0x00000000ff057219 */ /* 0x000fe20000011607 */
[----:B------:R-:W-:Y:S01]  /*07a0*/  ULDC UR4, c[0x0][0x150] ;  /* 0x0000540000047ab9 */ /* 0x000fe20000000800 */
[----:B------:R-:W-:Y:S02]  /*07b0*/  IADD3 R9, P0, RZ, -R57, RZ ;  /* 0x80000039ff097210 */ /* 0x000fe40007f1e0ff */
[----:B------:R-:W-:-:S03]  /*07c0*/  I2FP.F32.U32 R0, R4 ;  /* 0x0000000400007245 */ /* 0x000fc60000201000 */
[----:B------:R-:W1:Y:S01]  /*07d0*/  LDC.64 R28, c[0x0][0x640] ;  /* 0x00019000ff1c7b82 */ /* 0x000e620000000a00 */
[----:B------:R-:W-:Y:S02]  /*07e0*/  IMAD.X R11, RZ, RZ, ~R5, P0 ;  /* 0x000000ffff0b7224 */ /* 0x000fe400000e0e05 */
[----:B------:R-:W-:Y:S01]  /*07f0*/  FMUL R0, R0, UR4 ;  /* 0x0000000400007c20 */ /* 0x000fe20008400000 */
[----:B------:R-:W-:Y:S01]  /*0800*/  IMAD.WIDE.U32 R6, R9, R20, R16 ;  /* 0x0000001409067225 */ /* 0x000fe200078e0010 */
[----:B------:R-:W-:-:S03]  /*0810*/  ULDC UR4, c[0x0][0x154] ;  /* 0x0000550000047ab9 */ /* 0x000fc60000000800 */
[----:B------:R-:W-:Y:S01]  /*0820*/  IMAD R8, R11, R20, RZ ;  /* 0x000000140b087224 */ /* 0x000fe200078e02ff */
[----:B------:R-:W2:Y:S01]  /*0830*/  LDC R5, c[0x0][0x144] ;  /* 0x00005100ff057b82 */ /* 0x000ea20000000800 */
[----:B------:R-:W3:Y:S02]  /*0840*/  F2I.U32.TRUNC.NTZ R0, R0 ;  /* 0x0000000000007305 */ /* 0x000ee4000020f000 */
[----:B------:R-:W-:-:S04]  /*0850*/  IMAD R9, R9, R21, R8 ;  /* 0x0000001509097224 */ /* 0x000fc800078e0208 */
[----:B------:R-:W-:Y:S01]  /*0860*/  IMAD.IADD R7, R7, 0x1, R9 ;  /* 0x0000000107077824 */ /* 0x000fe200078e0209 */
[----:B------:R-:W4:Y:S01]  /*0870*/  LDC R12, c[0x0][0x608] ;  /* 0x00018200ff0c7b82 */ /* 0x000f220000000800 */
[----:B------:R-:W-:-:S03]  /*0880*/  IMAD.MOV.U32 R9, RZ, RZ, -0x1 ;  /* 0xffffffffff097424 */ /* 0x000fc600078e00ff */
[-CC-:B0-----:R-:W-:Y:S02]  /*0890*/  SHF.R.U64 R20, R6, R10.reuse, R7.reuse ;  /* 0x0000000a06147219 */ /* 0x181fe40000001207 */
[----:B------:R-:W-:Y:S02]  /*08a0*/  I2FP.F32.U32 R6, R3 ;  /* 0x0000000300067245 */ /* 0x000fe40000201000 */
[----:B------:R-:W0:Y:S01]  /*08b0*/  LDC R26, c[0x0][0x658] ;  /* 0x00019600ff1a7b82 */ /* 0x000e220000000800 */
[----:B-1----:R-:W-:Y:S01]  /*08c0*/  ISETP.NE.U32.AND P0, PT, R28, RZ, PT ;  /* 0x000000ff1c00720c */ /* 0x002fe20003f05070 */
[----:B---3--:R-:W-:Y:S01]  /*08d0*/  IMAD.MOV R8, RZ, RZ, -R0 ;  /* 0x000000ffff087224 */ /* 0x008fe200078e0a00 */
[----:B------:R-:W-:Y:S01]  /*08e0*/  SHF.R.U32.HI R7, RZ, R10, R7 ;  /* 0x0000000aff077219 */ /* 0x000fe20000011607 */
[----:B------:R-:W-:Y:S01]  /*08f0*/  FMUL R6, R6, UR4 ;  /* 0x0000000406067c20 */ /* 0x000fe20008400000 */
[----:B------:R-:W-:-:S03]  /*0900*/  ISETP.NE.AND.EX P0, PT, R29, RZ, PT, P0 ;  /* 0x000000ff1d00720c */ /* 0x000fc60003f05300 */
[----:B------:R-:W1:Y:S01]  /*0910*/  LDC R14, c[0x0][0x148] ;  /* 0x00005200ff0e7b82 */ /* 0x000e620000000800 */
[----:B--2---:R-:W-:-:S07]  /*0920*/  IMAD R0, R5, R8, R4 ;  /* 0x0000000805007224 */ /* 0x004fce00078e0204 */
[----:B------:R-:W2:Y:S01]  /*0930*/  LDC R24, c[0x0][0x600] ;  /* 0x00018000ff187b82 */ /* 0x000ea20000000800 */
[-CC-:B----4-:R-:W-:Y:S02]  /*0940*/  SHF.R.U64 R30, R20, R12.reuse, R7.reuse ;  /* 0x0000000c141e7219 */ /* 0x190fe40000001207 */
[----:B------:R-:W-:Y:S01]  /*0950*/  SHF.R.U32.HI R5, RZ, R12, R7 ;  /* 0x0000000cff057219 */ /* 0x000fe20000011607 */
[----:B------:R-:W-:Y:S01]  /*0960*/  IMAD.MOV.U32 R7, RZ, RZ, 0x1 ;  /* 0x00000001ff077424 */ /* 0x000fe200078e00ff */
[----:B------:R3:W4:Y:S03]  /*0970*/  F2I.U32.TRUNC.NTZ R12, R6 ;  /* 0x00000006000c7305 */ /* 0x000726000020f000 */
[----:B------:R-:W1:Y:S01]  /*0980*/  LDC R15, c[0x0][0x648] ;  /* 0x00019200ff0f7b82 */ /* 0x000e620000000800 */
[-C--:B0-----:R-:W-:Y:S02]  /*0990*/  SHF.L.U32 R4, R9, R26.reuse, RZ ;  /* 0x0000001a09047219 */ /* 0x081fe400000006ff */
[----:B------:R-:W-:-:S02]  /*09a0*/  SHF.R.U64 R32, R30, R26, R5 ;  /* 0x0000001a1e207219 */ /* 0x000fc40000001205 */
[----:B------:R-:W-:Y:S02]  /*09b0*/  LOP3.LUT R11, RZ, R4, RZ, 0x33, !PT ;  /* 0x00000004ff0b7212 */ /* 0x000fe400078e33ff */
[-C--:B------:R-:W-:Y:S01]  /*09c0*/  SHF.R.U32.HI R5, RZ, R26.reuse, R5 ;  /* 0x0000001aff057219 */ /* 0x080fe20000011605 */
[----:B------:R-:W0:Y:S01]  /*09d0*/  LDC R21, c[0x0][0x638] ;  /* 0x00018e00ff157b82 */ /* 0x000e220000000800 */
[----:B------:R-:W-:Y:S01]  /*09e0*/  SHF.L.U32 R10, R7, R26, RZ ;  /* 0x0000001a070a7219 */ /* 0x000fe200000006ff */
[----:B------:R-:W-:-:S06]  /*09f0*/  IMAD.MOV.U32 R4, RZ, RZ, R32 ;  /* 0x000000ffff047224 */ /* 0x000fcc00078e0020 */
[----:B------:R-:W0:Y:S01]  /*0a00*/  LDC R58, c[0x0][0x610] ;  /* 0x00018400ff3a7b82 */ /* 0x000e220000000800 */
[----:B---34-:R-:W-:Y:S05]  /*0a10*/  @!P0 BRA `(.L_x_6) ;  /* 0x0000000000288947 */ /* 0x018fea0003800000 */
[----:B------:R-:W3:Y:S02]  /*0a20*/  LDC R9, c[0x0][0x64c] ;  /* 0x00019300ff097b82 */ /* 0x000ee40000000800 */
[----:B---3--:R-:W-:-:S05]  /*0a30*/  IADD3 R9, P0, R32, R9, RZ ;  /* 0x0000000920097210 */ /* 0x008fca0007f1e0ff */
        /* <DEDUP_REMOVED lines=8> */
.L_x_6:
[----:B-1----:R-:W-:Y:S01]  /*0ac0*/  SHF.R.U64 R4, R4, R15, R5 ;  /* 0x0000000f04047219 */ /* 0x002fe20000001205 */
[----:B--2---:R-:W-:Y:S01]  /*0ad0*/  VIADD R5, R24, 0xffffffff ;  /* 0xffffffff18057836 */ /* 0x004fe20000000000 */
[----:B------:R-:W-:Y:S01]  /*0ae0*/  LOP3.LUT R11, R30, R11, RZ, 0xc0, !PT ;  /* 0x0000000b1e0b7212 */ /* 0x000fe200078ec0ff */
[----:B------:R-:W-:Y:S02]  /*0af0*/  IMAD.MOV R12, RZ, RZ, -R12 ;  /* 0x000000ffff0c7224 */ /* 0x000fe400078e0a0c */
[----:B------:R-:W-:Y:S01]  /*0b00*/  IMAD.MOV R6, RZ, RZ, -R4 ;  /* 0x000000ffff067224 */ /* 0x000fe200078e0a04 */
[----:B------:R-:W-:Y:S01]  /*0b10*/  LOP3.LUT R5, R20, R5, RZ, 0xc0, !PT ;  /* 0x0000000514057212 */ /* 0x000fe200078ec0ff */
[----:B------:R-:W-:Y:S02]  /*0b20*/  @P3 IMAD R0, R14, R12, R3 ;  /* 0x0000000c0e003224 */ /* 0x000fe400078e0203 */
[----:B------:R-:W-:Y:S02]  /*0b30*/  IMAD R11, R10, R4, R11 ;  /* 0x000000040a0b7224 */ /* 0x000fe400078e020b */
[----:B0-----:R-:W-:-:S02]  /*0b40*/  IMAD R3, R6, R21, R32 ;  /* 0x0000001506037224 */ /* 0x001fc400078e0220 */
[----:B------:R-:W-:Y:S02]  /*0b50*/  IMAD R58, R11, R58, R0 ;  /* 0x0000003a0b3a7224 */ /* 0x000fe400078e0200 */
[----:B------:R-:W-:Y:S02]  /*0b60*/  IMAD R3, R3, R24, R5 ;  /* 0x0000001803037224 */ /* 0x000fe400078e0205 */
[----:B------:R-:W-:-:S03]  /*0b70*/  IMAD.MOV.U32 R0, RZ, RZ, 0x1 ;  /* 0x00000001ff007424 */ /* 0x000fc600078e00ff */
[----:B------:R-:W-:Y:S02]  /*0b80*/  SEL R59, R3, R58, !P3 ;  /* 0x0000003a033b7207 */ /* 0x000fe40005800000 */
[----:B------:R-:W-:-:S07]  /*0b90*/  SEL R58, R58, R3, !P3 ;  /* 0x000000033a3a7207 */ /* 0x000fce0005800000 */
.L_x_4:
[----:B------:R-:W-:-:S08]  /*0ba0*/  NOP ;  /* 0x0000000000007918 */ /* 0x000fd00000000000 */
[----:B------:R-:W0:Y:S02]  /*0bb0*/  USETMAXREG.TRY_ALLOC.CTAPOOL UP0, 0xe8 ;  /* 0x000000e8000079c8 */ /* 0x000e240008000600 */
[----:B0-----:R-:W-:-:S13]  /*0bc0*/  PLOP3.LUT P0, PT, PT, PT, UP0, 0x80, 0x0 ;  /* 0x000000000000781c */ /* 0x001fda0003f0f008 */
[----:B------:R-:W-:Y:S05]  /*0bd0*/  @!P0 BRA `(.L_x_4) ;  /* 0xfffffffc00f08947 */ /* 0x000fea000383ffff */
[----:B------:R-:W-:Y:S01]  /*0be0*/  ULDC.64 UR4, c[0x0][0x598] ;  /* 0x0001660000047ab9 */ /* 0x000fe20000000a00 */
[----:B------:R-:W-:Y:S01]  /*0bf0*/  ULDC.64 UR36, c[0x0][0x208] ;  /* 0x0000820000247ab9 */ /* 0x000fe20000000a00 */
[----:B------:R-:W-:-:S04]  /*0c00*/  ISETP.NE.U32.AND P0, PT, RZ, UR4, PT ;  /* 0x00000004ff007c0c */ /* 0x000fc8000bf05070 */
[----:B------:R-:W-:-:S13]  /*0c10*/  ISETP.NE.AND.EX P0, PT, RZ, UR5, PT, P0 ;  /* 0x00000005ff007c0c */ /* 0x000fda000bf05300 */
[----:B------:R-:W-:Y:S05]  /*0c20*/  @!P0 BRA `(.L_x_7) ;  /* 0x00000000001c8947 */ /* 0x000fea0003800000 */
[----:B------:R-:W0:Y:S02]  /*0c30*/  LDC.64 R4, c[0x0][0x598] ;  /* 0x00016600ff047b82 */ /* 0x000e240000000a00 */
[----:B0-----:R-:W2:Y:S02]  /*0c40*/  LDG.E.64 R4, desc[UR36][R4.64] ;  /* 0x0000002404047981 */ /* 0x001ea4000c1e1b00 */
[----:B--2---:R-:W-:-:S04]  /*0c50*/  ISETP.NE.U32.AND P0, PT, R4, RZ, PT ;  /* 0x000000ff0400720c */ /* 0x004fc80003f05070 */
[----:B------:R-:W-:-:S13]  /*0c60*/  ISETP.NE.AND.EX P0, PT, R5, RZ, PT, P0 ;  /* 0x000000ff0500720c */ /* 0x000fda0003f05300 */
[----:B------:R-:W-:Y:S05]  /*0c70*/  @!P0 BRA `(.L_x_7) ;  /* 0x0000000000088947 */ /* 0x000fea0003800000 */
[----:B------:R0:W5:Y:S01]  /*0c80*/  LD.E R23, desc[UR36][R4.64] ;  /* 0x0000002404177980 */ /* 0x000162000c101900 */
[----:B------:R-:W-:Y:S05]  /*0c90*/  BRA `(.L_x_8) ;  /* 0x0000000000247947 */ /* 0x000fea0003800000 */
.L_x_7:
[----:B------:R-:W-:Y:S02]  /*0ca0*/  ULDC.64 UR4, c[0x0][0x588] ;  /* 0x0001620000047ab9 */ /* 0x000fe40000000a00 */
[----:B------:R-:W-:-:S04]  /*0cb0*/  ISETP.NE.U32.AND P0, PT, RZ, UR4, PT ;  /* 0x00000004ff007c0c */ /* 0x000fc8000bf05070 */
[----:B------:R-:W-:-:S13]  /*0cc0*/  ISETP.NE.AND.EX P0, PT, RZ, UR5, PT, P0 ;  /* 0x00000005ff007c0c */ /* 0x000fda000bf05300 */
[----:B------:R-:W-:Y:S05]  /*0cd0*/  @!P0 BRA `(.L_x_9) ;  /* 0x00000000000c8947 */ /* 0x000fea0003800000 */
[----:B------:R-:W0:Y:S02]  /*0ce0*/  LDC.64 R4, c[0x0][0x588] ;  /* 0x00016200ff047b82 */ /* 0x000e240000000a00 */
[----:B0-----:R1:W5:Y:S01]  /*0cf0*/  LDG.E R23, desc[UR36][R4.64] ;  /* 0x0000002404177981 */ /* 0x001362000c1e1900 */
[----:B------:R-:W-:Y:S05]  /*0d00*/  BRA `(.L_x_8) ;  /* 0x0000000000087947 */ /* 0x000fea0003800000 */
.L_x_9:
[----:B------:R-:W-:Y:S02]  /*0d10*/  ULDC UR4, c[0x0][0x580] ;  /* 0x0001600000047ab9 */ /* 0x000fe40000000800 */
[----:B------:R-:W-:-:S07]  /*0d20*/  IMAD.U32 R23, RZ, RZ, UR4 ;  /* 0x00000004ff177e24 */ /* 0x000fce000f8e00ff */
.L_x_8:
[----:B------:R-:W-:Y:S02]  /*0d30*/  ULDC.64 UR4, c[0x0][0x5a0] ;  /* 0x0001680000047ab9 */ /* 0x000fe40000000a00 */
[----:B------:R-:W-:-:S04]  /*0d40*/  ISETP.NE.U32.AND P0, PT, RZ, UR4, PT ;  /* 0x00000004ff007c0c */ /* 0x000fc8000bf05070 */
[----:B------:R-:W-:-:S13]  /*0d50*/  ISETP.NE.AND.EX P0, PT, RZ, UR5, PT, P0 ;  /* 0x00000005ff007c0c */ /* 0x000fda000bf05300 */
[----:B------:R-:W-:Y:S05]  /*0d60*/  @!P0 BRA `(.L_x_10) ;  /* 0x00000000001c8947 */ /* 0x000fea0003800000 */
[----:B01----:R-:W0:Y:S02]  /*0d70*/  LDC.64 R4, c[0x0][0x5a0] ;  /* 0x00016800ff047b82 */ /* 0x003e240000000a00 */
[----:B0-----:R-:W2:Y:S02]  /*0d80*/  LDG.E.64 R4, desc[UR36][R4.64] ;  /* 0x0000002404047981 */ /* 0x001ea4000c1e1b00 */
[----:B--2---:R-:W-:-:S04]  /*0d90*/  ISETP.NE.U32.AND P0, PT, R4, RZ, PT ;  /* 0x000000ff0400720c */ /* 0x004fc80003f05070 */
[----:B------:R-:W-:-:S13]  /*0da0*/  ISETP.NE.AND.EX P0, PT, R5, RZ, PT, P0 ;  /* 0x000000ff0500720c */ /* 0x000fda0003f05300 */
[----:B------:R-:W-:Y:S05]  /*0db0*/  @!P0 BRA `(.L_x_10) ;  /* 0x0000000000088947 */ /* 0x000fea0003800000 */
[----:B------:R0:W5:Y:S01]  /*0dc0*/  LD.E R56, desc[UR36][R4.64] ;  /* 0x0000002404387980 */ /* 0x000162000c101900 */
[----:B------:R-:W-:Y:S05]  /*0dd0*/  BRA `(.L_x_11) ;  /* 0x0000000000247947 */ /* 0x000fea0003800000 */
.L_x_10:
[----:B------:R-:W-:Y:S02]  /*0de0*/  ULDC.64 UR4, c[0x0][0x590] ;  /* 0x0001640000047ab9 */ /* 0x000fe40000000a00 */
[----:B------:R-:W-:-:S04]  /*0df0*/  ISETP.NE.U32.AND P0, PT, RZ, UR4, PT ;  /* 0x00000004ff007c0c */ /* 0x000fc8000bf05070 */
[----:B------:R-:W-:-:S13]  /*0e00*/  ISETP.NE.AND.EX P0, PT, RZ, UR5, PT, P0 ;  /* 0x00000005ff007c0c */ /* 0x000fda000bf05300 */
[----:B------:R-:W-:Y:S05]  /*0e10*/  @!P0 BRA `(.L_x_12) ;  /* 0x00000000000c8947 */ /* 0x000fea0003800000 */
[----:B01----:R-:W0:Y:S02]  /*0e20*/  LDC.64 R4, c[0x0][0x590] ;  /* 0x00016400ff047b82 */ /* 0x003e240000000a00 */
[----:B0-----:R1:W5:Y:S01]  /*0e30*/  LDG.E R56, desc[UR36][R4.64] ;  /* 0x0000002404387981 */ /* 0x001362000c1e1900 */
[----:B------:R-:W-:Y:S05]  /*0e40*/  BRA `(.L_x_11) ;  /* 0x0000000000087947 */ /* 0x000fea0003800000 */
.L_x_12:
[----:B------:R-:W-:Y:S02]  /*0e50*/  ULDC UR4, c[0x0][0x584] ;  /* 0x0001610000047ab9 */ /* 0x000fe40000000800 */
[----:B------:R-:W-:-:S07]  /*0e60*/  IMAD.U32 R56, RZ, RZ, UR4 ;  /* 0x00000004ff387e24 */ /* 0x000fce000f8e00ff */
.L_x_11:
[----:B------:R-:W-:-:S13]  /*0e70*/  LOP3.LUT P0, RZ, R0, 0xff, RZ, 0xc0, !PT ;  /* 0x000000ff00ff7812 */ /* 0x000fda000780c0ff */
[----:B------:R-:W-:Y:S05]  /*0e80*/  @!P0 EXIT ;  /* 0x000000000000894d */ /* 0x000fea0003800000 */
[----:B------:R-:W-:Y:S01]  /*0e90*/  ULDC UR4, c[0x0][0x28c] ;  /* 0x0000a30000047ab9 */ /* 0x000fe20000000800 */
[----:B------:R-:W-:Y:S01]  /*0ea0*/  LOP3.LUT R62, R19, 0x1, RZ, 0xfc, !PT ;  /* 0x00000001133e7812 */ /* 0x000fe200078efcff */
[----:B------:R-:W-:Y:S01]  /*0eb0*/  UIADD3 UR4, UR4, 0x3f, URZ ;  /* 0x0000003f04047890 */ /* 0x000fe2000fffe03f */
[----:B------:R-:W-:Y:S01]  /*0ec0*/  UMOV UR38, URZ ;  /* 0x0000003f00267c82 */ /* 0x000fe20008000000 */
[----:B------:R-:W-:Y:S02]  /*0ed0*/  UMOV UR39, URZ ;  /* 0x0000003f00277c82 */ /* 0x000fe40008000000 */
[----:B------:R-:W-:-:S04]  /*0ee0*/  USHF.R.S32.HI UR5, URZ, 0x1f, UR4 ;  /* 0x0000001f3f057899 */ /* 0x000fc80008011404 */
[----:B------:R-:W-:-:S04]  /*0ef0*/  ULEA.HI UR5, UR5, UR4, URZ, 0x6 ;  /* 0x0000000405057291 */ /* 0x000fc8000f8f303f */
[----:B------:R-:W-:-:S12]  /*0f00*/  USHF.R.S32.HI UR40, URZ, 0x6, UR5 ;  /* 0x000000063f287899 */ /* 0x000fd80008011405 */
.L_x_94:
[----:B------:R-:W-:Y:S01]  /*0f10*/  LOP3.LUT R0, R18, 0x80, RZ, 0xc0, !PT ;  /* 0x0000008012007812 */ /* 0x000fe200078ec0ff */
[----:B--2---:R-:W2:Y:S01]  /*0f20*/  S2UR UR7, SR_CgaCtaId ;  /* 0x00000000000779c3 */ /* 0x004ea20000008800 */
[----:B------:R-:W-:Y:S02]  /*0f30*/  UMOV UR6, 0x400 ;  /* 0x0000040000067882 */ /* 0x000fe40000000000 */
[----:B------:R-:W-:-:S06]  /*0f40*/  SHF.R.U32.HI R0, RZ, 0x7, R0 ;  /* 0x00000007ff007819 */ /* 0x000fcc0000011600 */
[----:B---3--:R-:W3:Y:S01]  /*0f50*/  SHFL.IDX PT, R0, R0, RZ, 0x1f ;  /* 0x00001fff00007589 */ /* 0x008ee200000e0000 */
[----:B--2---:R-:W-:Y:S01]  /*0f60*/  ULEA UR42, UR7, UR6, 0x18 ;  /* 0x00000006072a7291 */ /* 0x004fe2000f8ec03f */
[----:B---3--:R-:W-:-:S13]  /*0f70*/  R2UR UR4, R0 ;  /* 0x00000000000472ca */ /* 0x008fda00000e0000 */
[----:B------:R-:W-:-:S04]  /*0f80*/  ULEA.HI UR5, UR4, UR4, URZ, 0x1 ;  /* 0x0000000404057291 */ /* 0x000fc8000f8f083f */
[----:B------:R-:W-:-:S04]  /*0f90*/  ULOP3.LUT UR5, UR5, 0x7fffe, URZ, 0xc0, !UPT ;  /* 0x0007fffe05057892 */ /* 0x000fc8000f8ec03f */
[----:B------:R-:W-:-:S03]  /*0fa0*/  UIADD3 UR5, UR4, -UR5, URZ ;  /* 0x8000000504057290 */ /* 0x000fc6000fffe03f */
[----:B------:R-:W-:Y:S01]  /*0fb0*/  ULDC UR4, c[0x0][0x28c] ;  /* 0x0000a30000047ab9 */ /* 0x000fe20000000800 */
[----:B------:R-:W-:Y:S01]  /*0fc0*/  ULEA UR5, UR5, UR42, 0xd ;  /* 0x0000002a05057291 */ /* 0x000fe2000f8e683f */
[----:B------:R-:W-:-:S03]  /*0fd0*/  ISETP.LT.AND P0, PT, RZ, UR4, PT ;  /* 0x00000004ff007c0c */ /* 0x000fc6000bf01270 */
[----:B------:R-:W-:-:S04]  /*0fe0*/  UIADD3 UR5, UR5, 0x100, URZ ;  /* 0x0000010005057890 */ /* 0x000fc8000fffe03f */
[----:B------:R-:W-:-:S04]  /*0ff0*/  USHF.R.U32.HI UR5, URZ, 0x4, UR5 ;  /* 0x000000043f057899 */ /* 0x000fc80008011605 */
[----:B------:R-:W-:Y:S02]  /*1000*/  ULOP3.LUT UR41, UR5, 0x3fff, URZ, 0xc0, !UPT ;  /* 0x00003fff05297892 */ /* 0x000fe4000f8ec03f */
[----:B-1--45:R-:W-:Y:S10]  /*1010*/  @P0 BRA `(.L_x_13) ;  /* 0x0000000000400947 */ /* 0x032ff40003800000 */
[----:B------:R-:W-:Y:S01]  /*1020*/  MOV R0, 0x0 ;  /* 0x0000000000007802 */ /* 0x000fe20000000f00 */
[----:B------:R-:W-:Y:S01]  /*1030*/  ULDC.64 UR4, c[0x4][0x68] ;  /* 0x01001a0000047ab9 */ /* 0x000fe20000000a00 */
[----:B------:R-:W-:Y:S01]  /*1040*/  ULDC.64 UR6, c[0x4][0x8] ;  /* 0x0100020000067ab9 */ /* 0x000fe20000000a00 */
[----:B01----:R-:W-:Y:S01]  /*1050*/  IMAD.U32 R4, RZ, RZ, UR4 ;  /* 0x00000004ff047e24 */ /* 0x003fe2000f8e00ff */
[----:B------:R0:W1:Y:S01]  /*1060*/  LDC.64 R14, c[0x4][R0] ;  /* 0x01000000000e7b82 */ /* 0x0000620000000a00 */
[----:B------:R-:W-:Y:S01]  /*1070*/  IMAD.U32 R5, RZ, RZ, UR5 ;  /* 0x00000005ff057e24 */ /* 0x000fe2000f8e00ff */
[----:B------:R-:W-:Y:S01]  /*1080*/  ULDC.64 UR4, c[0x4][0x70] ;  /* 0x01001c0000047ab9 */ /* 0x000fe20000000a00 */
[----:B------:R-:W-:Y:S02]  /*1090*/  IMAD.U32 R10, RZ, RZ, UR6 ;  /* 0x00000006ff0a7e24 */ /* 0x000fe4000f8e00ff */
[----:B------:R-:W-:Y:S02]  /*10a0*/  IMAD.U32 R6, RZ, RZ, UR4 ;  /* 0x00000004ff067e24 */ /* 0x000fe4000f8e00ff */
[----:B------:R-:W-:-:S02]  /*10b0*/  IMAD.U32 R7, RZ, RZ, UR5 ;  /* 0x00000005ff077e24 */ /* 0x000fc4000f8e00ff */
[----:B------:R-:W-:Y:S02]  /*10c0*/  IMAD.U32 R11, RZ, RZ, UR7 ;  /* 0x00000007ff0b7e24 */ /* 0x000fe4000f8e00ff */
[----:B------:R-:W-:Y:S02]  /*10d0*/  IMAD.MOV.U32 R8, RZ, RZ, 0x1e1 ;  /* 0x000001e1ff087424 */ /* 0x000fe400078e00ff */
[----:B------:R-:W-:Y:S02]  /*10e0*/  IMAD.MOV.U32 R12, RZ, RZ, 0x1 ;  /* 0x00000001ff0c7424 */ /* 0x000fe400078e00ff */
[----:B0-----:R-:W-:-:S07]  /*10f0*/  IMAD.MOV.U32 R13, RZ, RZ, RZ ;  /* 0x000000ffff0d7224 */ /* 0x001fce00078e00ff */
[----:B------:R-:W-:-:S07]  /*1100*/  LEPC R20, `(.L_x_13) ;  /* 0x000000001014794e */ /* 0x000fce0000000000 */
[----:B-1---5:R-:W-:Y:S05]  /*1110*/  CALL.ABS.NOINC R14 ;  /* 0x000000000e007343 */ /* 0x022fea0003c00000 */
.L_x_13:
[----:B------:R-:W-:-:S13]  /*1120*/  ISETP.NE.AND P0, PT, R62, 0x3, PT ;  /* 0x000000033e00780c */ /* 0x000fda0003f05270 */
[----:B------:R-:W-:Y:S05]  /*1130*/  @!P0 BRA `(.L_x_14) ;  /* 0x0000000000048947 */ /* 0x000fea0003800000 */
[----:B------:R-:W-:Y:S01]  /*1140*/  BPT.TRAP 0x1 ;  /* 0x000000040000795c */ /* 0x000fe20000300000 */
.L_x_14:
[----:B------:R-:W-:Y:S02]  /*1150*/  IMAD.U32 R3, RZ, RZ, UR39 ;  /* 0x00000027ff037e24 */ /* 0x000fe4000f8e00ff */
[----:B------:R-:W-:-:S03]  /*1160*/  IMAD.U32 R0, RZ, RZ, UR38 ;  /* 0x00000026ff007e24 */ /* 0x000fc6000f8e00ff */
[----:B------:R-:W-:Y:S02]  /*1170*/  LEA R3, R3, UR42, 0x3 ;  /* 0x0000002a03037c11 */ /* 0x000fe4000f8e18ff */
[----:B------:R-:W-:-:S04]  /*1180*/  SHF.L.U32 R0, R0, 0x1f, RZ ;  /* 0x0000001f00007819 */ /* 0x000fc800000006ff */
[----:B------:R2:W3:Y:S01]  /*1190*/  SYNCS.PHASECHK.TRANS64.TRYWAIT P1, [R3+URZ], R0 ;  /* 0x00000000030075a7 */ /* 0x0004e2000802017f */
[----:B------:R-:W-:Y:S05]  /*11a0*/  @!P0 BRA `(.L_x_15) ;  /* 0x0000000000048947 */ /* 0x000fea0003800000 */
[----:B------:R-:W-:Y:S01]  /*11b0*/  BPT.TRAP 0x1 ;  /* 0x000000040000795c */ /* 0x000fe20000300000 */
.L_x_15:
[----:B---3--:R-:W-:Y:S05]  /*11c0*/  @P1 BRA `(.L_x_16) ;  /* 0x0000000000081947 */ /* 0x008fea0003800000 */
[----:B------:R-:W3:Y:S02]  /*11d0*/  SYNCS.PHASECHK.TRANS64.TRYWAIT P1, [R3+URZ], R0 ;  /* 0x00000000030075a7 */ /* 0x000ee4000802017f */
[----:B---3--:R-:W-:Y:S05]  /*11e0*/  @!P1 BRA `(.L_x_17) ;  /* 0x0000004800749947 */ /* 0x008fea0003800000 */
.L_x_16:
[----:B------:R-:W-:-:S04]  /*11f0*/  UISETP.LT.AND UP0, UPT, UR40, 0x1, UPT ;  /* 0x000000012800788c */ /* 0x000fc8000bf01270 */
[----:B------:R-:W-:-:S04]  /*1200*/  USEL UR4, UR40, 0x1, UP0 ;  /* 0x0000000128047887 */ /* 0x000fc80008000000 */
[----:B------:R-:W-:-:S06]  /*1210*/  UIADD3 UR4, UR40, -UR4, URZ ;  /* 0x8000000428047290 */ /* 0x000fcc000fffe03f */
[----:B--23--:R-:W-:Y:S01]  /*1220*/  IMAD.U32 R0, RZ, RZ, UR4 ;  /* 0x00000004ff007e24 */ /* 0x00cfe2000f8e00ff */
[----:B------:R-:W-:Y:S05]  /*1230*/  WARPSYNC.ALL ;  /* 0x0000000000007948 */ /* 0x000fea0003800000 */
[----:B------:R-:W-:Y:S01]  /*1240*/  ISETP.GE.AND P1, PT, R0, 0x1, PT ;  /* 0x000000010000780c */ /* 0x000fe20003f26270 */
[----:B------:R-:W-:Y:S01]  /*1250*/  UIADD3 UR4, UR42, 0xc100, URZ ;  /* 0x0000c1002a047890 */ /* 0x000fe2000fffe03f */
[----:B------:R-:W-:Y:S01]  /*1260*/  WARPGROUP.ARRIVE ;  /* 0x00000000000079c5 */ /* 0x000fe20000000000 */
[----:B------:R-:W-:Y:S01]  /*1270*/  UMOV UR9, 0x40000040 ;  /* 0x4000004000097882 */ /* 0x000fe20000000000 */
[----:B------:R-:W-:Y:S01]  /*1280*/  UMOV UR11, 0x40000040 ;  /* 0x40000040000b7882 */ /* 0x000fe20000000000 */
[----:B------:R-:W-:-:S04]  /*1290*/  USHF.R.U32.HI UR4, URZ, 0x4, UR4 ;  /* 0x000000043f047899 */ /* 0x000fc80008011604 */
[----:B------:R-:W-:Y:S02]  /*12a0*/  ULOP3.LUT UR5, UR4, 0x3fff, URZ, 0xc0, !UPT ;  /* 0x00003fff04057892 */ /* 0x000fe4000f8ec03f */
[----:B------:R-:W-:Y:S02]  /*12b0*/  ULOP3.LUT UR4, UR41, 0x10000, URZ, 0xfc, !UPT ;  /* 0x0001000029047892 */ /* 0x000fe4000f8efc3f */
[----:B------:R-:W-:Y:S02]  /*12c0*/  ULOP3.LUT UR5, UR5, 0x10000, URZ, 0xfc, !UPT ;  /* 0x0001000005057892 */ /* 0x000fe4000f8efc3f */
[----:B------:R-:W-:Y:S02]  /*12d0*/  ULEA UR6, UR39, UR4, 0xa ;  /* 0x0000000427067291 */ /* 0x000fe4000f8e503f */
[----:B------:R-:W-:-:S05]  /*12e0*/  ULEA UR7, UR39, UR5, 0x9 ;  /* 0x0000000527077291 */ /* 0x000fca000f8e483f */
[----:B------:R-:W-:Y:S02]  /*12f0*/  UMOV UR8, UR6 ;  /* 0x0000000600087c82 */ /* 0x000fe40008000000 */
[----:B------:R-:W-:Y:S02]  /*1300*/  UMOV UR10, UR7 ;  /* 0x00000007000a7c82 */ /* 0x000fe40008000000 */
[----:B------:R-:W-:Y:S01]  /*1310*/  HGMMA.64x64x16.F32 R24, gdesc[UR8], RZ, !UPT, gsb0 ;  /* 0x00e00000081879f0 */ /* 0x000fe2000c0008ff */
[----:B------:R-:W-:Y:S02]  /*1320*/  UIADD3 UR8, UR6, 0x2, URZ ;  /* 0x0000000206087890 */ /* 0x000fe4000fffe03f */
[----:B------:R-:W-:Y:S01]  /*1330*/  UIADD3 UR10, UR7, 0x2, URZ ;  /* 0x00000002070a7890 */ /* 0x000fe2000fffe03f */
[----:B------:R-:W-:Y:S01]  /*1340*/  UMOV UR9, 0x40000040 ;  /* 0x4000004000097882 */ /* 0x000fe20000000000 */
[----:B------:R-:W-:Y:S01]  /*1350*/  UMOV UR11, 0x40000040 ;  /* 0x40000040000b7882 */ /* 0x000fe20000000000 */
[----:B------:R-:W-:-:S02]  /*1360*/  WARPGROUP.DEPBAR.LE gsb0, 0x0 ;  /* 0x00008000000079c5 */ /* 0x000fc40000010000 */
[----:B------:R-:W-:-:S06]  /*1370*/  WARPGROUP.ARRIVE ;  /* 0x00000000000079c5 */ /* 0x000fcc0000000000 */
[----:B------:R-:W-:Y:S01]  /*1380*/  HGMMA.64x64x16.F32 R24, gdesc[UR8], R24, gsb0 ;  /* 0x00e00000081879f0 */ /* 0x000fe20008000818 */
[----:B------:R-:W-:Y:S02]  /*1390*/  UIADD3 UR8, UR6, 0x4, URZ ;  /* 0x0000000406087890 */ /* 0x000fe4000fffe03f */
[----:B------:R-:W-:Y:S01]  /*13a0*/  UIADD3 UR10, UR7, 0x4, URZ ;  /* 0x00000004070a7890 */ /* 0x000fe2000fffe03f */
[----:B------:R-:W-:Y:S01]  /*13b0*/  UMOV UR9, 0x40000040 ;  /* 0x4000004000097882 */ /* 0x000fe20000000000 */
[----:B------:R-:W-:Y:S01]  /*13c0*/  UMOV UR11, 0x40000040 ;  /* 0x40000040000b7882 */ /* 0x000fe20000000000 */
[----:B------:R-:W-:Y:S02]  /*13d0*/  WARPGROUP.DEPBAR.LE gsb0, 0x0 ;  /* 0x00008000000079c5 */ /* 0x000fe40000010000 */
        /* <DEDUP_REMOVED lines=8> */
[----:B------:R-:W-:Y:S03]  /*1460*/  HGMMA.64x64x16.F32 R24, gdesc[UR8], R24, gsb0 ;  /* 0x00e00000081879f0 */ /* 0x000fe60008000818 */
[----:B------:R-:W-:Y:S02]  /*1470*/  WARPGROUP.DEPBAR.LE gsb0, 0x0 ;  /* 0x00008000000079c5 */ /* 0x000fe40000010000 */
[----:B------:R-:W-:Y:S05]  /*1480*/  @!P1 BRA `(.L_x_18) ;  /* 0x0000000400189947 */ /* 0x000fea0003800000 */
[----:B------:R-:W-:-:S04]  /*1490*/  UIADD3 UR6, UR39, 0x1, URZ ;  /* 0x0000000127067890 */ /* 0x000fc8000fffe03f */
[----:B------:R-:W-:-:S04]  /*14a0*/  UISETP.NE.AND UP0, UPT, UR6, 0x3, UPT ;  /* 0x000000030600788c */ /* 0x000fc8000bf05270 */
[----:B------:R-:W-:Y:S02]  /*14b0*/  USEL UR7, URZ, 0x1, UP0 ;  /* 0x000000013f077887 */ /* 0x000fe40008000000 */
[----:B------:R-:W-:Y:S02]  /*14c0*/  USEL UR6, UR6, URZ, UP0 ;  /* 0x0000003f06067287 */ /* 0x000fe40008000000 */
[----:B------:R-:W-:-:S06]  /*14d0*/  ULOP3.LUT UR7, UR38, UR7, URZ, 0x3c, !UPT ;  /* 0x0000000726077292 */ /* 0x000fcc000f8e3c3f */
[----:B01----:R-:W-:Y:S01]  /*14e0*/  IMAD.U32 R5, RZ, RZ, UR7 ;  /* 0x00000007ff057e24 */ /* 0x003fe2000f8e00ff */
[----:B------:R-:W-:-:S06]  /*14f0*/  UMOV UR7, UR39 ;  /* 0x0000002700077c82 */ /* 0x000fcc0008000000 */
.L_x_25:
[----:B01----:R-:W-:Y:S05]  /*1500*/  @!P0 BRA `(.L_x_19) ;  /* 0x0000000000048947 */ /* 0x003fea0003800000 */
[----:B------:R-:W-:Y:S01]  /*1510*/  BPT.TRAP 0x1 ;  /* 0x000000040000795c */ /* 0x000fe20000300000 */
.L_x_19:
[----:B------:R-:W0:Y:S01]  /*1520*/  S2UR UR9, SR_CgaCtaId ;  /* 0x00000000000979c3 */ /* 0x000e220000008800 */
[----:B------:R-:W-:Y:S01]  /*1530*/  UMOV UR8, 0x400 ;  /* 0x0000040000087882 */ /* 0x000fe20000000000 */
[----:B------:R-:W-:Y:S01]  /*1540*/  SHF.L.U32 R3, R5, 0x1f, RZ ;  /* 0x0000001f05037819 */ /* 0x000fe200000006ff */
[----:B0-----:R-:W-:-:S04]  /*1550*/  ULEA UR14, UR9, UR8, 0x18 ;  /* 0x00000008090e7291 */ /* 0x001fc8000f8ec03f */
[----:B------:R-:W-:-:S09]  /*1560*/  ULEA UR8, UR6, UR14, 0x3 ;  /* 0x0000000e06087291 */ /* 0x000fd2000f8e183f */
[----:B------:R0:W1:Y:S01]  /*1570*/  SYNCS.PHASECHK.TRANS64.TRYWAIT P1, [UR8], R3 ;  /* 0x00000003ff0075a7 */ /* 0x0000620008020148 */
[----:B------:R-:W-:Y:S05]  /*1580*/  @!P0 BRA `(.L_x_20) ;  /* 0x0000000000048947 */ /* 0x000fea0003800000 */
[----:B------:R-:W-:Y:S01]  /*1590*/  BPT.TRAP 0x1 ;  /* 0x000000040000795c */ /* 0x000fe20000300000 */
.L_x_20:
[----:B-1----:R-:W-:Y:S05]  /*15a0*/  @P1 BRA `(.L_x_21) ;  /* 0x0000000000081947 */ /* 0x002fea0003800000 */
[----:B------:R-:W1:Y:S02]  /*15b0*/  SYNCS.PHASECHK.TRANS64.TRYWAIT P1, [UR8], R3 ;  /* 0x00000003ff0075a7 */ /* 0x000e640008020148 */
[----:B-1----:R-:W-:Y:S05]  /*15c0*/  @!P1 BRA `(.L_x_22) ;  /* 0x0000004400909947 */ /* 0x002fea0003800000 */
.L_x_21:
[----:B------:R-:W-:Y:S01]  /*15d0*/  ULEA UR12, UR6, UR4, 0xa ;  /* 0x00000004060c7291 */ /* 0x000fe2000f8e503f */
[----:B------:R-:W-:Y:S01]  /*15e0*/  WARPGROUP.ARRIVE ;  /* 0x00000000000079c5 */ /* 0x000fe20000000000 */
[----:B------:R-:W-:Y:S01]  /*15f0*/  ULEA UR13, UR6, UR5, 0x9 ;  /* 0x00000005060d7291 */ /* 0x000fe2000f8e483f */
[----:B------:R-:W-:Y:S01]  /*1600*/  UMOV UR9, 0x40000040 ;  /* 0x4000004000097882 */ /* 0x000fe20000000000 */
[----:B------:R-:W-:-:S03]  /*1610*/  UMOV UR11, 0x40000040 ;  /* 0x40000040000b7882 */ /* 0x000fc60000000000 */
[----:B------:R-:W-:Y:S02]  /*1620*/  UMOV UR8, UR12 ;  /* 0x0000000c00087c82 */ /* 0x000fe40008000000 */
[----:B------:R-:W-:Y:S02]  /*1630*/  UMOV UR10, UR13 ;  /* 0x0000000d000a7c82 */ /* 0x000fe40008000000 */
[----:B------:R-:W-:Y:S01]  /*1640*/  HGMMA.64x64x16.F32 R24, gdesc[UR8], R24, gsb0 ;  /* 0x00e00000081879f0 */ /* 0x000fe20008000818 */
        /* <DEDUP_REMOVED lines=23> */
[----:B------:R-:W-:Y:S01]  /*17c0*/  BPT.TRAP 0x1 ;  /* 0x000000040000795c */ /* 0x000fe20000300000 */
.L_x_23:
[----:B------:R-:W-:Y:S01]  /*17d0*/  ULEA UR8, UR7, UR14, 0x3 ;  /* 0x0000000e07087291 */ /* 0x000fe2000f8e183f */
[----:B------:R-:W-:-:S03]  /*17e0*/  ISETP.GT.U32.AND P1, PT, R19, 0x1, PT ;  /* 0x000000011300780c */ /* 0x000fc60003f24070 */
[----:B------:R-:W-:-:S04]  /*17f0*/  UIADD3 UR8, UR8, 0x18, URZ ;  /* 0x0000001808087890 */ /* 0x000fc8000fffe03f */
[----:B------:R-:W-:-:S09]  /*1800*/  UPRMT UR8, URZ, 0x654, UR8 ;  /* 0x000006543f087896 */ /* 0x000fd20008000008 */
[----:B------:R-:W-:Y:S01]  /*1810*/  SYNCS.ARRIVE.TRANS64.RED.A1T0 RZ, [UR8], RZ ;  /* 0x000000ffffff79a7 */ /* 0x000fe20008100408 */
[----:B------:R-:W-:Y:S05]  /*1820*/  @P1 BRA `(.L_x_24) ;  /* 0x0000000000041947 */ /* 0x000fea0003800000 */
[----:B------:R-:W-:Y:S01]  /*1830*/  BPT.TRAP 0x1 ;  /* 0x000000040000795c */ /* 0x000fe20000300000 */
.L_x_24:
[----:B------:R-:W-:Y:S01]  /*1840*/  UIADD3 UR6, UR6, 0x1, URZ ;  /* 0x0000000106067890 */ /* 0x000fe2000fffe03f */
[C---:B------:R-:W-:Y:S01]  /*1850*/  ISETP.GT.AND P1, PT, R0.reuse, 0x1, PT ;  /* 0x000000010000780c */ /* 0x040fe20003f24270 */
[----:B------:R-:W-:Y:S01]  /*1860*/  UIADD3 UR7, UR7, 0x1, URZ ;  /* 0x0000000107077890 */ /* 0x000fe2000fffe03f */
[----:B------:R-:W-:Y:S01]  /*1870*/  VIADD R0, R0, 0xffffffff ;  /* 0xffffffff00007836 */ /* 0x000fe20000000000 */
[----:B------:R-:W-:Y:S02]  /*1880*/  UISETP.NE.AND UP0, UPT, UR6, 0x3, UPT ;  /* 0x000000030600788c */ /* 0x000fe4000bf05270 */
[----:B------:R-:W-:Y:S02]  /*1890*/  UISETP.NE.AND UP1, UPT, UR7, 0x3, UPT ;  /* 0x000000030700788c */ /* 0x000fe4000bf25270 */
[----:B------:R-:W-:Y:S02]  /*18a0*/  USEL UR8, URZ, 0x1, UP0 ;  /* 0x000000013f087887 */ /* 0x000fe40008000000 */
[----:B------:R-:W-:-:S02]  /*18b0*/  USEL UR6, UR6, URZ, UP0 ;  /* 0x0000003f06067287 */ /* 0x000fc40008000000 */
[----:B------:R-:W-:Y:S02]  /*18c0*/  USEL UR7, UR7, URZ, UP1 ;  /* 0x0000003f07077287 */ /* 0x000fe40008800000 */
[----:B------:R-:W-:Y:S01]  /*18d0*/  LOP3.LUT R5, R5, UR8, RZ, 0x3c, !PT ;  /* 0x0000000805057c12 */ /* 0x000fe2000f8e3cff */
[----:B------:R-:W-:Y:S09]  /*18e0*/  @P1 BRA `(.L_x_25) ;  /* 0xfffffffc00041947 */ /* 0x000ff2000383ffff */
.L_x_18:
[----:B------:R-:W2:Y:S02]  /*18f0*/  LDC R0, c[0x0][0x28c] ;  /* 0x0000a300ff007b82 */ /* 0x000ea40000000800 */
[----:B--2---:R-:W-:-:S13]  /*1900*/  ISETP.GE.AND P1, PT, R0, 0x1, PT ;  /* 0x000000010000780c */ /* 0x004fda0003f26270 */
[----:B------:R-:W-:Y:S05]  /*1910*/  @!P1 BRA `(.L_x_26) ;  /* 0x0000000000489947 */ /* 0x000fea0003800000 */
[----:B------:R-:W-:Y:S05]  /*1920*/  @!P0 BRA `(.L_x_27) ;  /* 0x0000000000048947 */ /* 0x000fea0003800000 */
[----:B------:R-:W-:Y:S01]  /*1930*/  BPT.TRAP 0x1 ;  /* 0x000000040000795c */ /* 0x000fe20000300000 */
.L_x_27:
[----:B------:R-:W2:Y:S01]  /*1940*/  S2UR UR7, SR_CgaCtaId ;  /* 0x00000000000779c3 */ /* 0x000ea20000008800 */
[----:B------:R-:W-:Y:S01]  /*1950*/  UISETP.LT.AND UP0, UPT, UR40, 0x1, UPT ;  /* 0x000000012800788c */ /* 0x000fe2000bf01270 */
[----:B------:R-:W-:-:S03]  /*1960*/  ISETP.GT.U32.AND P0, PT, R19, 0x1, PT ;  /* 0x000000011300780c */ /* 0x000fc60003f04070 */
[----:B------:R-:W-:-:S04]  /*1970*/  USEL UR6, UR40, 0x1, UP0 ;  /* 0x0000000128067887 */ /* 0x000fc80008000000 */
[----:B------:R-:W-:-:S04]  /*1980*/  UIADD3 UR6, UR39, UR40, -UR6 ;  /* 0x0000002827067290 */ /* 0x000fc8000fffe806 */
[----:B------:R-:W-:-:S04]  /*1990*/  UIMAD.WIDE.U32 UR4, UR6, -0x55555555, URZ ;  /* 0xaaaaaaab060478a5 */ /* 0x000fc8000f8e003f */
[----:B------:R-:W-:-:S03]  /*19a0*/  USHF.R.U32.HI UR4, URZ, 0x1, UR5 ;  /* 0x000000013f047899 */ /* 0x000fc60008011605 */
[----:B------:R-:W-:Y:S01]  /*19b0*/  UMOV UR5, 0x400 ;  /* 0x0000040000057882 */ /* 0x000fe20000000000 */
[----:B------:R-:W-:Y:S02]  /*19c0*/  UIMAD UR6, UR4, -0x3, UR6 ;  /* 0xfffffffd040678a4 */ /* 0x000fe4000f8e0206 */
[----:B--2---:R-:W-:-:S04]  /*19d0*/  ULEA UR5, UR7, UR5, 0x18 ;  /* 0x0000000507057291 */ /* 0x004fc8000f8ec03f */
[----:B------:R-:W-:-:S04]  /*19e0*/  ULEA UR6, UR6, UR5, 0x3 ;  /* 0x0000000506067291 */ /* 0x000fc8000f8e183f */
[----:B------:R-:W-:-:S04]  /*19f0*/  UIADD3 UR6, UR6, 0x18, URZ ;  /* 0x0000001806067890 */ /* 0x000fc8000fffe03f */
[----:B------:R-:W-:-:S09]  /*1a00*/  UPRMT UR6, URZ, 0x654, UR6 ;  /* 0x000006543f067896 */ /* 0x000fd20008000006 */
[----:B------:R-:W-:Y:S01]  /*1a10*/  SYNCS.ARRIVE.TRANS64.RED.A1T0 RZ, [UR6], RZ ;  /* 0x000000ffffff79a7 */ /* 0x000fe20008100406 */
[----:B------:R-:W-:Y:S05]  /*1a20*/  @P0 BRA `(.L_x_26) ;  /* 0x0000000000040947 */ /* 0x000fea0003800000 */
[----:B------:R-:W-:Y:S01]  /*1a30*/  BPT.TRAP 0x1 ;  /* 0x000000040000795c */ /* 0x000fe20000300000 */
.L_x_26:
[----:B------:R-:W2:Y:S01]  /*1a40*/  LDC R6, c[0x0][0x288] ;  /* 0x0000a200ff067b82 */ /* 0x000ea20000000800 */
[C---:B01----:R-:W-:Y:S01]  /*1a50*/  LOP3.LUT R5, R18.reuse, 0x3, RZ, 0xc0, !PT ;  /* 0x0000000312057812 */ /* 0x043fe200078ec0ff */
[----:B------:R-:W-:Y:S01]  /*1a60*/  IMAD.SHL.U32 R59, R59, 0x40, RZ ;  /* 0x000000403b3b7824 */ /* 0x000fe200078e00ff */
[----:B------:R-:W-:Y:S01]  /*1a70*/  UIADD3 UR39, UR40, UR39, URZ ;  /* 0x0000002728277290 */ /* 0x000fe2000fffe03f */
[----:B------:R-:W-:Y:S01]  /*1a80*/  SHF.R.U32.HI R3, RZ, 0x2, R18 ;  /* 0x00000002ff037819 */ /* 0x000fe20000011612 */
[C---:B------:R-:W-:Y:S01]  /*1a90*/  IMAD.SHL.U32 R10, R18.reuse, 0x2, RZ ;  /* 0x00000002120a7824 */ /* 0x040fe200078e00ff */
[----:B------:R-:W-:Y:S01]  /*1aa0*/  LOP3.LUT R4, R18, 0x60, RZ, 0xc0, !PT ;  /* 0x0000006012047812 */ /* 0x000fe200078ec0ff */
[----:B------:R-:W-:Y:S01]  /*1ab0*/  UISETP.GT.U32.AND UP0, UPT, UR39, 0x2, UPT ;  /* 0x000000022700788c */ /* 0x000fe2000bf04070 */
[----:B------:R-:W-:Y:S01]  /*1ac0*/  LOP3.LUT R0, R22, 0x1, RZ, 0xc0, !PT ;  /* 0x0000000116007812 */ /* 0x000fe200078ec0ff */
[----:B------:R-:W-:Y:S01]  /*1ad0*/  ULDC UR7, c[0x0][0x284] ;  /* 0x0000a10000077ab9 */ /* 0x000fe20000000800 */
[----:B------:R-:W-:Y:S01]  /*1ae0*/  LOP3.LUT R3, R3, 0x7, RZ, 0xc0, !PT ;  /* 0x0000000703037812 */ /* 0x000fe200078ec0ff */
[----:B------:R-:W-:Y:S01]  /*1af0*/  UISETP.LT.U32.AND UP0, UPT, UR40, 0x3, UP0 ;  /* 0x000000032800788c */ /* 0x000fe20008701070 */
[----:B------:R-:W-:Y:S01]  /*1b00*/  SHF.R.U32.HI R4, RZ, 0x1, R4 ;  /* 0x00000001ff047819 */ /* 0x000fe20000011604 */
[----:B------:R-:W-:Y:S01]  /*1b10*/  IMAD.SHL.U32 R8, R0, 0x40, RZ ;  /* 0x0000004000087824 */ /* 0x000fe200078e00ff */
[----:B------:R-:W-:Y:S01]  /*1b20*/  UISETP.GE.U32.AND UP1, UPT, UR40, 0x3, UPT ;  /* 0x000000032800788c */ /* 0x000fe2000bf26070 */
[----:B------:R-:W-:Y:S01]  /*1b30*/  SHF.R.S32.HI R15, RZ, 0x1f, R57 ;  /* 0x0000001fff0f7819 */ /* 0x000fe20000011439 */
[----:B------:R-:W-:Y:S01]  /*1b40*/  ULDC.64 UR8, c[0x0][0x5d0] ;  /* 0x0001740000087ab9 */ /* 0x000fe20000000a00 */
[--C-:B------:R-:W-:Y:S01]  /*1b50*/  IADD3 R7, RZ, -R4, -R3.reuse ;  /* 0x80000004ff077210 */ /* 0x100fe20007ffe803 */
[----:B------:R-:W-:Y:S01]  /*1b60*/  UIMAD.WIDE.U32 UR4, UR39, -0x55555555, URZ ;  /* 0xaaaaaaab270478a5 */ /* 0x000fe2000f8e003f */
[C---:B------:R-:W-:Y:S01]  /*1b70*/  LOP3.LUT R10, R59.reuse, 0x6, R10, 0xf8, !PT ;  /* 0x000000063b0a7812 */ /* 0x040fe200078ef80a */
[----:B------:R-:W-:Y:S01]  /*1b80*/  USEL UR6, URZ, 0x1, !UP0 ;  /* 0x000000013f067887 */ /* 0x000fe2000c000000 */
[----:B------:R-:W-:Y:S01]  /*1b90*/  LOP3.LUT R3, R8, 0x40, R3, 0xe2, !PT ;  /* 0x0000004008037812 */ /* 0x000fe200078ee203 */
[C---:B------:R-:W-:Y:S01]  /*1ba0*/  IMAD.WIDE R8, R58.reuse, 0x80, RZ ;  /* 0x000000803a087825 */ /* 0x040fe200078e02ff */
[----:B------:R-:W-:Y:S01]  /*1bb0*/  SHF.R.S32.HI R11, RZ, 0x1f, R10 ;  /* 0x0000001fff0b7819 */ /* 0x000fe2000001140a */
[----:B------:R-:W-:Y:S01]  /*1bc0*/  USHF.R.U32.HI UR4, URZ, 0x1, UR5 ;  /* 0x000000013f047899 */ /* 0x000fe20008011605 */
[----:B--2---:R-:W-:Y:S01]  /*1bd0*/  ISETP.GE.AND P0, PT, R59, R6, PT ;  /* 0x000000063b00720c */ /* 0x004fe20003f06270 */
[----:B------:R-:W-:Y:S01]  /*1be0*/  IMAD R12, R5, -0x2, R6 ;  /* 0xfffffffe050c7824 */ /* 0x000fe200078e0206 */
[----:B------:R-:W-:Y:S01]  /*1bf0*/  ULOP3.LUT UR38, UR38, UR6, URZ, 0x3c, !UPT ;  /* 0x0000000626267292 */ /* 0x000fe2000f8e3c3f */
[----:B------:R-:W-:Y:S01]  /*1c00*/  IMAD.SHL.U32 R5, R58, 0x80, RZ ;  /* 0x000000803a057824 */ /* 0x000fe200078e00ff */
[----:B------:R-:W-:Y:S01]  /*1c10*/  LOP3.LUT R73, R8, R3, R4, 0xfe, !PT ;  /* 0x0000000308497212 */ /* 0x000fe200078efe04 */
[----:B------:R-:W-:Y:S01]  /*1c20*/  IMAD R6, R15, UR8, RZ ;  /* 0x000000080f067c24 */ /* 0x000fe2000f8e02ff */
[----:B------:R-:W-:Y:S01]  /*1c30*/  UIMAD UR39, UR4, -0x3, UR39 ;  /* 0xfffffffd042778a4 */ /* 0x000fe2000f8e0227 */
[----:B------:R-:W-:Y:S01]  /*1c40*/  IMAD R0, R0, -0x40, R7 ;  /* 0xffffffc000007824 */ /* 0x000fe200078e0207 */
[----:B------:R-:W-:Y:S01]  /*1c50*/  ISETP.GE.OR P0, PT, R5, UR7, P0 ;  /* 0x0000000705007c0c */ /* 0x000fe20008706670 */
[C---:B------:R-:W-:Y:S01]  /*1c60*/  IMAD R13, R57.reuse, UR9, R6 ;  /* 0x00000009390d7c24 */ /* 0x040fe2000f8e0206 */
[----:B------:R-:W-:Y:S01]  /*1c70*/  @UP1 ULOP3.LUT UR38, UR38, 0x1, UR4, 0x78, !UPT ;  /* 0x0000000126261892 */ /* 0x000fe2000f8e7804 */
[----:B------:R-:W-:Y:S01]  /*1c80*/  IMAD.WIDE.U32 R6, R57, UR8, R10 ;  /* 0x0000000839067c25 */ /* 0x000fe2000f8e000a */
[----:B------:R-:W-:-:S03]  /*1c90*/  IADD3 R3, -R5, UR7, R0 ;  /* 0x0000000705037c10 */ /* 0x000fc6000fffe100 */
[----:B------:R-:W-:Y:S02]  /*1ca0*/  IMAD.IADD R7, R7, 0x1, R13 ;  /* 0x0000000107077824 */ /* 0x000fe400078e020d */
[----:B------:R-:W-:Y:S02]  /*1cb0*/  IMAD.IADD R4, R12, 0x1, -R59 ;  /* 0x000000010c047824 */ /* 0x000fe400078e0a3b */
[----:B------:R-:W-:Y:S02]  /*1cc0*/  IMAD.MOV.U32 R0, RZ, RZ, -0x1 ;  /* 0xffffffffff007424 */ /* 0x000fe400078e00ff */
[----:B------:R-:W-:Y:S05]  /*1cd0*/  @P0 BRA `(.L_x_28) ;  /* 0x0000002000a40947 */ /* 0x000fea0003800000 */
[----:B------:R-:W0:Y:S01]  /*1ce0*/  LDC.64 R66, c[0x0][0x5c8] ;  /* 0x00017200ff427b82 */ /* 0x000e220000000a00 */
[----:B-----5:R-:W-:Y:S01]  /*1cf0*/  FSETP.NEU.AND P0, PT, R56, RZ, PT ;  /* 0x000000ff3800720b */ /* 0x020fe20003f0d000 */
[----:B------:R-:W-:Y:S01]  /*1d00*/  BSSY B0, `(.L_x_28) ;  /* 0x0000226000007945 */ /* 0x000fe20003800000 */
[----:B------:R-:W-:-:S04]  /*1d10*/  ISETP.GT.AND P2, PT, R4, RZ, PT ;  /* 0x000000ff0400720c */ /* 0x000fc80003f44270 */
[----:B------:R-:W-:Y:S01]  /*1d20*/  ISETP.GT.AND P1, PT, R3, RZ, P2 ;  /* 0x000000ff0300720c */ /* 0x000fe20001724270 */
[-C--:B0-----:R-:W-:Y:S02]  /*1d30*/  IMAD R12, R9, R66.reuse, RZ ;  /* 0x00000042090c7224 */ /* 0x081fe400078e02ff */
[----:B------:R-:W-:-:S04]  /*1d40*/  IMAD.WIDE.U32 R58, R73, R66, R6 ;  /* 0x00000042493a7225 */ /* 0x000fc800078e0006 */
[----:B------:R-:W-:-:S04]  /*1d50*/  IMAD R5, R73, R67, R12 ;  /* 0x0000004349057224 */ /* 0x000fc800078e020c */
[----:B------:R-:W-:Y:S01]  /*1d60*/  IMAD.IADD R75, R59, 0x1, R5 ;  /* 0x000000013b4b7824 */ /* 0x000fe200078e0205 */
[----:B------:R-:W-:Y:S06]  /*1d70*/  @!P0 BRA `(.L_x_29) ;  /* 0x0000001400e88947 */ /* 0x000fec0003800000 */
[----:B------:R-:W0:Y:S01]  /*1d80*/  LDC.64 R64, c[0x0][0x5b8] ;  /* 0x00016e00ff407b82 */ /* 0x000e220000000a00 */
[----:B------:R-:W-:-:S07]  /*1d90*/  ULDC.64 UR4, c[0x0][0x5c0] ;  /* 0x0001700000047ab9 */ /* 0x000fce0000000a00 */
[----:B------:R-:W1:Y:S08]  /*1da0*/  LDC.64 R68, c[0x0][0x5b0] ;  /* 0x00016c00ff447b82 */ /* 0x000e700000000a00 */
[----:B------:R-:W2:Y:S01]  /*1db0*/  LDC.64 R70, c[0x0][0x5a8] ;  /* 0x00016a00ff467b82 */ /* 0x000ea20000000a00 */
[-C--:B0-----:R-:W-:Y:S02]  /*1dc0*/  IMAD R6, R15, R64.reuse, RZ ;  /* 0x000000400f067224 */ /* 0x081fe400078e02ff */
[----:B------:R-:W-:-:S04]  /*1dd0*/  IMAD.WIDE.U32 R60, R57, R64, R10 ;  /* 0x00000040393c7225 */ /* 0x000fc800078e000a */
[----:B------:R-:W-:Y:S02]  /*1de0*/  IMAD R63, R57, R65, R6 ;  /* 0x00000041393f7224 */ /* 0x000fe400078e0206 */
[-C--:B-1----:R-:W-:Y:S02]  /*1df0*/  IMAD R8, R9, R68.reuse, RZ ;  /* 0x0000004409087224 */ /* 0x082fe400078e02ff */
[----:B------:R-:W-:Y:S02]  /*1e00*/  IMAD.IADD R13, R61, 0x1, R63 ;  /* 0x000000013d0d7824 */ /* 0x000fe400078e023f */
[----:B------:R-:W-:Y:S02]  /*1e10*/  IMAD.MOV.U32 R12, RZ, RZ, R60 ;  /* 0x000000ffff0c7224 */ /* 0x000fe400078e003c */
[C---:B------:R-:W-:Y:S02]  /*1e20*/  IMAD R65, R73.reuse, R69, R8 ;  /* 0x0000004549417224 */ /* 0x040fe400078e0208 */
[----:B------:R-:W-:-:S04]  /*1e30*/  IMAD.WIDE.U32 R6, R73, R68, R12 ;  /* 0x0000004449067225 */ /* 0x000fc800078e000c */
[----:B------:R-:W-:Y:S01]  /*1e40*/  IMAD.IADD R5, R7, 0x1, R65 ;  /* 0x0000000107057824 */ /* 0x000fe200078e0241 */
[----:B--2---:R-:W-:-:S04]  /*1e50*/  LEA R14, P0, R6, R70, 0x1 ;  /* 0x00000046060e7211 */ /* 0x004fc800078008ff */
[----:B------:R-:W-:-:S05]  /*1e60*/  LEA.HI.X R15, R6, R71, R5, 0x1, P0 ;  /* 0x00000047060f7211 */ /* 0x000fca00000f0c05 */
[----:B------:R0:W2:Y:S01]  /*1e70*/  @P1 LDG.E.LTC128B.U16 R5, desc[UR36][R14.64] ;  /* 0x000000240e051981 */ /* 0x0000a2000c1e1520 */
[----:B------:R-:W-:Y:S01]  /*1e80*/  LEA R8, P0, R58, UR4, 0x1 ;  /* 0x000000043a087c11 */ /* 0x000fe2000f8008ff */
[----:B------:R-:W-:Y:S01]  /*1e90*/  IMAD.WIDE.U32 R6, R73, R68, R10 ;  /* 0x0000004449067225 */ /* 0x000fe200078e000a */
[----:B------:R-:W-:Y:S03]  /*1ea0*/  BSSY B1, `(.L_x_30) ;  /* 0x0000012000017945 */ /* 0x000fe60003800000 */
[----:B------:R-:W-:Y:S02]  /*1eb0*/  IMAD.IADD R7, R65, 0x1, R7 ;  /* 0x0000000141077824 */ /* 0x000fe400078e0207 */
[----:B------:R-:W-:Y:S01]  /*1ec0*/  IMAD.WIDE.U32 R20, R57, R64, R6 ;  /* 0x0000004039147225 */ /* 0x000fe200078e0006 */
[----:B0-----:R-:W-:-:S03]  /*1ed0*/  SHF.L.U64.HI R15, R68, 0x3, R69 ;  /* 0x00000003440f7819 */ /* 0x001fc60000010245 */
[----:B------:R-:W-:Y:S01]  /*1ee0*/  IMAD.IADD R7, R63, 0x1, R21 ;  /* 0x000000013f077824 */ /* 0x000fe200078e0215 */
[----:B------:R-:W-:Y:S01]  /*1ef0*/  LEA R6, P4, R20, R70, 0x1 ;  /* 0x0000004614067211 */ /* 0x000fe200078808ff */
[----:B------:R-:W-:-:S03]  /*1f00*/  IMAD.SHL.U32 R14, R68, 0x8, RZ ;  /* 0x00000008440e7824 */ /* 0x000fc600078e00ff */
[----:B------:R-:W-:Y:S01]  /*1f10*/  LEA.HI.X R7, R20, R71, R7, 0x1, P4 ;  /* 0x0000004714077211 */ /* 0x000fe200020f0c07 */
[----:B--2---:R-:W-:-:S05]  /*1f20*/  HADD2.F32 R9, -RZ, R5.H0_H0 ;  /* 0x20000005ff097230 */ /* 0x004fca0000004100 */
[----:B------:R-:W-:-:S04]  /*1f30*/  FMUL R9, R9, R56 ;  /* 0x0000003809097220 */ /* 0x000fc80000400000 */
[----:B------:R-:W-:Y:S01]  /*1f40*/  FFMA R24, R24, R23, R9 ;  /* 0x0000001718187223 */ /* 0x000fe20000000009 */
[----:B------:R-:W-:Y:S02]  /*1f50*/  LEA.HI.X R9, R58, UR5, R75, 0x1, P0 ;  /* 0x000000053a097c11 */ /* 0x000fe400080f0c4b */
[----:B------:R-:W-:Y:S02]  /*1f60*/  ISETP.GT.AND P0, PT, R4, 0x1, PT ;  /* 0x000000010400780c */ /* 0x000fe40003f04270 */
[----:B------:R-:W-:Y:S02]  /*1f70*/  F2FP.F16.F32.PACK_AB R24, RZ, R24 ;  /* 0x00000018ff18723e */ /* 0x000fe400000000ff */
[----:B------:R-:W-:-:S03]  /*1f80*/  ISETP.GT.AND P3, PT, R3, RZ, P0 ;  /* 0x000000ff0300720c */ /* 0x000fc60000764270 */
[----:B------:R0:W-:Y:S10]  /*1f90*/  @P1 STG.E.U16 desc[UR36][R8.64], R24 ;  /* 0x0000001808001986 */ /* 0x0001f4000c101524 */
[----:B------:R-:W-:Y:S05]  /*1fa0*/  @!P3 BRA `(.L_x_31) ;  /* 0x000000000004b947 */ /* 0x000fea0003800000 */
[----:B------:R1:W5:Y:S02]  /*1fb0*/  LDG.E.LTC128B.U16 R5, desc[UR36][R6.64+0x2] ;  /* 0x0000022406057981 */ /* 0x000364000c1e1520 */
.L_x_31:
[----:B------:R-:W-:Y:S05]  /*1fc0*/  BSYNC B1 ;  /* 0x0000000000017941 */ /* 0x000fea0003800000 */
.L_x_30:
[----:B-----5:R-:W-:Y:S01]  /*1fd0*/  HADD2.F32 R59, -RZ, R5.H0_H0 ;  /* 0x20000005ff3b7230 */ /* 0x020fe20000004100 */
[----:B------:R-:W-:Y:S01]  /*1fe0*/  ISETP.GT.AND P2, PT, R3, 0x8, P2 ;  /* 0x000000080300780c */ /* 0x000fe20001744270 */
[----:B------:R-:W-:Y:S01]  /*1ff0*/  IMAD.WIDE.U32 R20, R73, R68, R14 ;  /* 0x0000004449147225 */ /* 0x000fe200078e000e */
[----:B0-----:R-:W-:-:S03]  /*2000*/  PRMT R24, R5, 0x7610, R24 ;  /* 0x0000761005187816 */ /* 0x001fc60000000018 */
[----:B------:R-:W-:Y:S01]  /*2010*/  FMUL R12, R59, R56 ;  /* 0x000000383b0c7220 */ /* 0x000fe20000400000 */
[----:B------:R-:W-:Y:S01]  /*2020*/  IMAD.IADD R65, R65, 0x1, R21 ;  /* 0x0000000141417824 */ /* 0x000fe200078e0215 */
[----:B------:R-:W-:Y:S02]  /*2030*/  IADD3 R60, P1, R60, R20, RZ ;  /* 0x000000143c3c7210 */ /* 0x000fe40007f3e0ff */
[----:B------:R-:W-:-:S03]  /*2040*/  FFMA R12, R25, R23, R12 ;  /* 0x00000017190c7223 */ /* 0x000fc6000000000c */
[----:B------:R-:W-:Y:S01]  /*2050*/  IMAD.X R13, R65, 0x1, R13, P1 ;  /* 0x00000001410d7824 */ /* 0x000fe200008e060d */
[C---:B------:R-:W-:Y:S02]  /*2060*/  LEA R14, P1, R60.reuse, R70, 0x1 ;  /* 0x000000463c0e7211 */ /* 0x040fe400078208ff */
[----:B------:R-:W-:Y:S02]  /*2070*/  F2FP.F16.F32.PACK_AB R12, RZ, R12 ;  /* 0x0000000cff0c723e */ /* 0x000fe400000000ff */
[----:B------:R-:W-:Y:S02]  /*2080*/  LEA.HI.X R15, R60, R71, R13, 0x1, P1 ;  /* 0x000000473c0f7211 */ /* 0x000fe400008f0c0d */
[----:B------:R-:W-:-:S05]  /*2090*/  PRMT R21, R12, 0x7610, R21 ;  /* 0x000076100c157816 */ /* 0x000fca0000000015 */
[----:B------:R0:W-:Y:S04]  /*20a0*/  @P3 STG.E.U16 desc[UR36][R8.64+0x2], R21 ;  /* 0x0000021508003986 */ /* 0x0001e8000c101524 */
[----:B------:R-:W2:Y:S01]  /*20b0*/  @P2 LDG.E.LTC128B.U16 R24, desc[UR36][R14.64] ;  /* 0x000000240e182981 */ /* 0x000ea2000c1e1520 */
[----:B------:R-:W-:Y:S01]  /*20c0*/  IADD3 R20, P1, R10, R20, RZ ;  /* 0x000000140a147210 */ /* 0x000fe20007f3e0ff */
[----:B------:R-:W-:Y:S01]  /*20d0*/  BSSY B1, `(.L_x_32) ;  /* 0x0000011000017945 */ /* 0x000fe20003800000 */
[C---:B------:R-:W-:Y:S02]  /*20e0*/  SHF.L.U64.HI R13, R66.reuse, 0x4, R67 ;  /* 0x00000004420d7819 */ /* 0x040fe40000010243 */
[----:B------:R-:W-:Y:S01]  /*20f0*/  ISETP.GT.AND P0, PT, R3, 0x8, P0 ;  /* 0x000000080300780c */ /* 0x000fe20000704270 */
[----:B0-----:R-:W-:Y:S01]  /*2100*/  IMAD.X R21, R11, 0x1, R65, P1 ;  /* 0x000000010b157824 */ /* 0x001fe200008e0641 */
[----:B------:R-:W-:Y:S01]  /*2110*/  LEA R12, P1, R66, R8, 0x4 ;  /* 0x00000008420c7211 */ /* 0x000fe200078220ff */
[----:B------:R-:W-:-:S04]  /*2120*/  IMAD.WIDE.U32 R20, R57, R64, R20 ;  /* 0x0000004039147225 */ /* 0x000fc800078e0014 */
[----:B------:R-:W-:Y:S01]  /*2130*/  IMAD.X R13, R13, 0x1, R9, P1 ;  /* 0x000000010d0d7824 */ /* 0x000fe200008e0609 */
[----:B------:R-:W-:Y:S01]  /*2140*/  LEA R10, P3, R20, R70, 0x1 ;  /* 0x00000046140a7211 */ /* 0x000fe200078608ff */
[----:B------:R-:W-:-:S05]  /*2150*/  IMAD.IADD R11, R63, 0x1, R21 ;  /* 0x000000013f0b7824 */ /* 0x000fca00078e0215 */
[----:B------:R-:W-:Y:S01]  /*2160*/  LEA.HI.X R11, R20, R71, R11, 0x1, P3 ;  /* 0x00000047140b7211 */ /* 0x000fe200018f0c0b */
[----:B--2---:R-:W-:-:S05]  /*2170*/  HADD2.F32 R5, -RZ, R24.H0_H0 ;  /* 0x20000018ff057230 */ /* 0x004fca0000004100 */
[----:B------:R-:W-:-:S04]  /*2180*/  FMUL R5, R5, R56 ;  /* 0x0000003805057220 */ /* 0x000fc80000400000 */
[----:B------:R-:W-:-:S05]  /*2190*/  FFMA R5, R26, R23, R5 ;  /* 0x000000171a057223 */ /* 0x000fca0000000005 */
[----:B------:R-:W-:-:S05]  /*21a0*/  F2FP.F16.F32.PACK_AB R5, RZ, R5 ;  /* 0x00000005ff05723e */ /* 0x000fca00000000ff */
[----:B------:R0:W-:Y:S01]  /*21b0*/  @P2 STG.E.U16 desc[UR36][R12.64], R5 ;  /* 0x000000050c002986 */ /* 0x0001e2000c101524 */
[----:B------:R-:W-:Y:S05]  /*21c0*/  @!P0 BRA `(.L_x_33) ;  /* 0x0000000000048947 */ /* 0x000fea0003800000 */
[----:B------:R2:W5:Y:S02]  /*21d0*/  LDG.E.LTC128B.U16 R24, desc[UR36][R10.64+0x2] ;  /* 0x000002240a187981 */ /* 0x000564000c1e1520 */
.L_x_33:
[----:B------:R-:W-:Y:S05]  /*21e0*/  BSYNC B1 ;  /* 0x0000000000017941 */ /* 0x000fea0003800000 */
.L_x_32:
[----:B0----5:R-:W-:Y:S01]  /*21f0*/  HADD2.F32 R5, -RZ, R24.H0_H0 ;  /* 0x20000018ff057230 */ /* 0x021fe20000004100 */
[----:B------:R-:W-:Y:S01]  /*2200*/  ISETP.GT.AND P1, PT, R4, 0x8, PT ;  /* 0x000000080400780c */ /* 0x000fe20003f24270 */
[----:B------:R-:W-:Y:S03]  /*2210*/  BSSY B1, `(.L_x_34) ;  /* 0x0000008000017945 */ /* 0x000fe60003800000 */
[----:B------:R-:W-:Y:S01]  /*2220*/  FMUL R14, R5, R56 ;  /* 0x00000038050e7220 */ /* 0x000fe20000400000 */
[----:B------:R-:W-:-:S03]  /*2230*/  ISETP.GT.AND P2, PT, R3, RZ, P1 ;  /* 0x000000ff0300720c */ /* 0x000fc60000f44270 */
[----:B------:R-:W-:-:S05]  /*2240*/  FFMA R14, R27, R23, R14 ;  /* 0x000000171b0e7223 */ /* 0x000fca000000000e */
[----:B------:R-:W-:-:S05]  /*2250*/  F2FP.F16.F32.PACK_AB R14, RZ, R14 ;  /* 0x0000000eff0e723e */ /* 0x000fca00000000ff */
[----:B------:R0:W-:Y:S01]  /*2260*/  @P0 STG.E.U16 desc[UR36][R12.64+0x2], R14 ;  /* 0x0000020e0c000986 */ /* 0x0001e2000c101524 */
[----:B------:R-:W-:Y:S05]  /*2270*/  @!P2 BRA `(.L_x_35) ;  /* 0x000000000004a947 */ /* 0x000fea0003800000 */
[----:B------:R3:W5:Y:S02]  /*2280*/  LDG.E.LTC128B.U16 R24, desc[UR36][R6.64+0x10] ;  /* 0x0000102406187981 */ /* 0x000764000c1e1520 */
.L_x_35:
[----:B------:R-:W-:Y:S05]  /*2290*/  BSYNC B1 ;  /* 0x0000000000017941 */ /* 0x000fea0003800000 */
.L_x_34:
[----:B-----5:R-:W-:Y:S01]  /*22a0*/  HADD2.F32 R5, -RZ, R24.H0_H0 ;  /* 0x20000018ff057230 */ /* 0x020fe20000004100 */
        /* <DEDUP_REMOVED lines=9> */
.L_x_37:
[----:B------:R-:W-:Y:S05]  /*2340*/  BSYNC B1 ;  /* 0x0000000000017941 */ /* 0x000fea0003800000 */
.L_x_36:
[----:B----45:R-:W-:Y:S01]  /*2350*/  HADD2.F32 R5, -RZ, R24.H0_H0 ;  /* 0x20000018ff057230 */ /* 0x030fe20000004100 */
[----:B------:R-:W-:Y:S01]  /*2360*/  ISETP.GT.AND P1, PT, R3, 0x8, P1 ;  /* 0x000000080300780c */ /* 0x000fe20000f24270 */
[----:B------:R-:W-:Y:S03]  /*2370*/  BSSY B1, `(.L_x_38) ;  /* 0x0000007000017945 */ /* 0x000fe60003800000 */
[----:B0-----:R-:W-:-:S04]  /*2380*/  FMUL R14, R5, R56 ;  /* 0x00000038050e7220 */ /* 0x001fc80000400000 */
[----:B------:R-:W-:-:S05]  /*2390*/  FFMA R14, R29, R23, R14 ;  /* 0x000000171d0e7223 */ /* 0x000fca000000000e */
[----:B------:R-:W-:-:S05]  /*23a0*/  F2FP.F16.F32.PACK_AB R14, RZ, R14 ;  /* 0x0000000eff0e723e */ /* 0x000fca00000000ff */
[----:B------:R0:W-:Y:S01]  /*23b0*/  @P3 STG.E.U16 desc[UR36][R8.64+0x12], R14 ;  /* 0x0000120e08003986 */ /* 0x0001e2000c101524 */
[----:B------:R-:W-:Y:S05]  /*23c0*/  @!P1 BRA `(.L_x_39) ;  /* 0x0000000000049947 */ /* 0x000fea0003800000 */
[----:B------:R4:W5:Y:S02]  /*23d0*/  LDG.E.LTC128B.U16 R24, desc[UR36][R10.64+0x10] ;  /* 0x000010240a187981 */ /* 0x000964000c1e1520 */
.L_x_39:
[----:B------:R-:W-:Y:S05]  /*23e0*/  BSYNC B1 ;  /* 0x0000000000017941 */ /* 0x000fea0003800000 */
.L_x_38:
[----:B-----5:R-:W-:Y:S01]  /*23f0*/  HADD2.F32 R5, -RZ, R24.H0_H0 ;  /* 0x20000018ff057230 */ /* 0x020fe20000004100 */
[----:B------:R-:W-:Y:S01]  /*2400*/  ISETP.GT.AND P0, PT, R3, 0x8, P0 ;  /* 0x000000080300780c */ /* 0x000fe20000704270 */
[----:B------:R-:W-:Y:S03]  /*2410*/  BSSY B1, `(.L_x_40) ;  /* 0x0000007000017945 */ /* 0x000fe60003800000 */
[----:B------:R-:W-:-:S04]  /*2420*/  FMUL R5, R5, R56 ;  /* 0x0000003805057220 */ /* 0x000fc80000400000 */
[----:B------:R-:W-:-:S05]  /*2430*/  FFMA R5, R30, R23, R5 ;  /* 0x000000171e057223 */ /* 0x000fca0000000005 */
[----:B------:R-:W-:-:S05]  /*2440*/  F2FP.F16.F32.PACK_AB R5, RZ, R5 ;  /* 0x00000005ff05723e */ /* 0x000fca00000000ff */
[----:B------:R0:W-:Y:S01]  /*2450*/  @P1 STG.E.U16 desc[UR36][R12.64+0x10], R5 ;  /* 0x000010050c001986 */ /* 0x0001e2000c101524 */
[----:B------:R-:W-:Y:S05]  /*2460*/  @!P0 BRA `(.L_x_41) ;  /* 0x0000000000048947 */ /* 0x000fea0003800000 */
[----:B------:R0:W5:Y:S02]  /*2470*/  LDG.E.LTC128B.U16 R24, desc[UR36][R10.64+0x12] ;  /* 0x000012240a187981 */ /* 0x000164000c1e1520 */
.L_x_41:
[----:B------:R-:W-:Y:S05]  /*2480*/  BSYNC B1 ;  /* 0x0000000000017941 */ /* 0x000fea0003800000 */
.L_x_40:
        /* <DEDUP_REMOVED lines=10> */
.L_x_43:
[----:B------:R-:W-:Y:S05]  /*2530*/  BSYNC B1 ;  /* 0x0000000000017941 */ /* 0x000fea0003800000 */
.L_x_42:
        /* <DEDUP_REMOVED lines=10> */
.L_x_45:
[----:B------:R-:W-:Y:S05]  /*25e0*/  BSYNC B1 ;  /* 0x0000000000017941 */ /* 0x000fea0003800000 */
.L_x_44:
[----:B0----5:R-:W-:Y:S01]  /*25f0*/  HADD2.F32 R5, -RZ, R24.H0_H0 ;  /* 0x20000018ff057230 */ /* 0x021fe20000004100 */
        /* <DEDUP_REMOVED lines=8> */
.L_x_47:
[----:B------:R-:W-:Y:S05]  /*2680*/  BSYNC B1 ;  /* 0x0000000000017941 */ /* 0x000fea0003800000 */
.L_x_46:
        /* <DEDUP_REMOVED lines=9> */
.L_x_49:
[----:B------:R-:W-:Y:S05]  /*2720*/  BSYNC B1 ;  /* 0x0000000000017941 */ /* 0x000fea0003800000 */
.L_x_48:
        /* <DEDUP_REMOVED lines=10> */
.L_x_51:
[----:B------:R-:W-:Y:S05]  /*27d0*/  BSYNC B1 ;  /* 0x0000000000017941 */ /* 0x000fea0003800000 */
.L_x_50:
        /* <DEDUP_REMOVED lines=10> */
.L_x_53:
[----:B------:R-:W-:Y:S05]  /*2880*/  BSYNC B1 ;  /* 0x0000000000017941 */ /* 0x000fea0003800000 */
.L_x_52:
        /* <DEDUP_REMOVED lines=9> */
.L_x_55:
[----:B------:R-:W-:Y:S05]  /*2920*/  BSYNC B1 ;  /* 0x0000000000017941 */ /* 0x000fea0003800000 */
.L_x_54:
        /* <DEDUP_REMOVED lines=9> */
.L_x_57:
[----:B------:R-:W-:Y:S05]  /*29c0*/  BSYNC B1 ;  /* 0x0000000000017941 */ /* 0x000fea0003800000 */
.L_x_56:
        /* <DEDUP_REMOVED lines=10> */
.L_x_59:
[----:B------:R-:W-:Y:S05]  /*2a70*/  BSYNC B1 ;  /* 0x0000000000017941 */ /* 0x000fea0003800000 */
.L_x_58:
        /* <DEDUP_REMOVED lines=10> */
.L_x_61:
[----:B------:R-:W-:Y:S05]  /*2b20*/  BSYNC B1 ;  /* 0x0000000000017941 */ /* 0x000fea0003800000 */
.L_x_60:
        /* <DEDUP_REMOVED lines=9> */
.L_x_63:
[----:B------:R-:W-:Y:S05]  /*2bc0*/  BSYNC B1 ;  /* 0x0000000000017941 */ /* 0x000fea0003800000 */
.L_x_62:
        /* <DEDUP_REMOVED lines=9> */
.L_x_65:
[----:B------:R-:W-:Y:S05]  /*2c60*/  BSYNC B1 ;  /* 0x0000000000017941 */ /* 0x000fea0003800000 */
.L_x_64:
        /* <DEDUP_REMOVED lines=10> */
.L_x_67:
[----:B------:R-:W-:Y:S05]  /*2d10*/  BSYNC B1 ;  /* 0x0000000000017941 */ /* 0x000fea0003800000 */
.L_x_66:
        /* <DEDUP_REMOVED lines=10> */
.L_x_69:
[----:B------:R-:W-:Y:S05]  /*2dc0*/  BSYNC B1 ;  /* 0x0000000000017941 */ /* 0x000fea0003800000 */
.L_x_68:
        /* <DEDUP_REMOVED lines=9> */
.L_x_71:
[----:B------:R-:W-:Y:S05]  /*2e60*/  BSYNC B1 ;  /* 0x0000000000017941 */ /* 0x000fea0003800000 */
.L_x_70:
        /* <DEDUP_REMOVED lines=9> */
.L_x_73:
[----:B------:R-:W-:Y:S05]  /*2f00*/  BSYNC B1 ;  /* 0x0000000000017941 */ /* 0x000fea0003800000 */
.L_x_72:
        /* <DEDUP_REMOVED lines=10> */
.L_x_75:
[----:B------:R-:W-:Y:S05]  /*2fb0*/  BSYNC B1 ;  /* 0x0000000000017941 */ /* 0x000fea0003800000 */
.L_x_74:
        /* <DEDUP_REMOVED lines=10> */
.L_x_77:
[----:B------:R-:W-:Y:S05]  /*3060*/  BSYNC B1 ;  /* 0x0000000000017941 */ /* 0x000fea0003800000 */
.L_x_76:
        /* <DEDUP_REMOVED lines=9> */
.L_x_79:
[----:B------:R-:W-:Y:S05]  /*3100*/  BSYNC B1 ;  /* 0x0000000000017941 */ /* 0x000fea0003800000 */
.L_x_78:
        /* <DEDUP_REMOVED lines=9> */
.L_x_81:
[----:B------:R-:W-:Y:S05]  /*31a0*/  BSYNC B1 ;  /* 0x0000000000017941 */ /* 0x000fea0003800000 */
.L_x_80:
        /* <DEDUP_REMOVED lines=10> */
.L_x_83:
[----:B------:R-:W-:Y:S05]  /*3250*/  BSYNC B1 ;  /* 0x0000000000017941 */ /* 0x000fea0003800000 */
.L_x_82:
[----:B-----5:R-:W-:Y:S01]  /*3260*/  HADD2.F32 R5, -RZ, R24.H0_H0 ;  /* 0x20000018ff057230 */ /* 0x020fe20000004100 */
[----:B------:R-:W-:Y:S01]  /*3270*/  ISETP.GT.AND P0, PT, R4, 0x39, PT ;  /* 0x000000390400780c */ /* 0x000fe20003f04270 */
[----:B------:R-:W-:Y:S01]  /*3280*/  @P2 IMAD.MOV.U32 R4, RZ, RZ, R8 ;  /* 0x000000ffff042224 */ /* 0x000fe200078e0008 */
[----:B------:R-:W-:Y:S02]  /*3290*/  BSSY B1, `(.L_x_84) ;  /* 0x000000a000017945 */ /* 0x000fe40003800000 */
[----:B------:R-:W-:Y:S01]  /*32a0*/  FMUL R5, R5, R56 ;  /* 0x0000003805057220 */ /* 0x000fe20000400000 */
[----:B------:R-:W-:-:S03]  /*32b0*/  ISETP.GT.AND P3, PT, R3, RZ, P0 ;  /* 0x000000ff0300720c */ /* 0x000fc60000764270 */
[----:B------:R-:W-:-:S05]  /*32c0*/  FFMA R5, R52, R23, R5 ;  /* 0x0000001734057223 */ /* 0x000fca0000000005 */
[----:B------:R-:W-:-:S04]  /*32d0*/  F2FP.F16.F32.PACK_AB R5, RZ, R5 ;  /* 0x00000005ff05723e */ /* 0x000fc800000000ff */
[----:B0-----:R-:W-:Y:S01]  /*32e0*/  PRMT R14, R5, 0x7610, R14 ;  /* 0x00007610050e7816 */ /* 0x001fe2000000000e */
[----:B------:R-:W-:-:S05]  /*32f0*/  @P2 IMAD.MOV.U32 R5, RZ, RZ, R9 ;  /* 0x000000ffff052224 */ /* 0x000fca00078e0009 */
[----:B------:R0:W-:Y:S01]  /*3300*/  @P2 STG.E.U16 desc[UR36][R4.64+0x70], R14 ;  /* 0x0000700e04002986 */ /* 0x0001e2000c101524 */
[----:B------:R-:W-:Y:S05]  /*3310*/  @!P3 BRA `(.L_x_85) ;  /* 0x000000000004b947 */ /* 0x000fea0003800000 */
[----:B------:R0:W5:Y:S02]  /*3320*/  LDG.E.LTC128B.U16 R24, desc[UR36][R6.64+0x72] ;  /* 0x0000722406187981 */ /* 0x000164000c1e1520 */
.L_x_85:
[----:B------:R-:W-:Y:S05]  /*3330*/  BSYNC B1 ;  /* 0x0000000000017941 */ /* 0x000fea0003800000 */
.L_x_84:
        /* <DEDUP_REMOVED lines=9> */
.L_x_87:
[----:B------:R-:W-:Y:S05]  /*33d0*/  BSYNC B1 ;  /* 0x0000000000017941 */ /* 0x000fea0003800000 */
.L_x_86:
[----:B-----5:R-:W-:Y:S01]  /*33e0*/  HADD2.F32 R5, -RZ, R24.H0_H0 ;  /* 0x20000018ff057230 */ /* 0x020fe20000004100 */
[----:B------:R-:W-:Y:S01]  /*33f0*/  ISETP.GT.AND P0, PT, R3, 0x8, P0 ;  /* 0x000000080300780c */ /* 0x000fe20000704270 */
[----:B0-----:R-:W-:Y:S01]  /*3400*/  @P1 IMAD.MOV.U32 R4, RZ, RZ, R12 ;  /* 0x000000ffff041224 */ /* 0x001fe200078e000c */
[----:B------:R-:W-:Y:S02]  /*3410*/  BSSY B1, `(.L_x_88) ;  /* 0x0000009000017945 */ /* 0x000fe40003800000 */
[----:B------:R-:W-:-:S04]  /*3420*/  FMUL R5, R5, R56 ;  /* 0x0000003805057220 */ /* 0x000fc80000400000 */
[----:B------:R-:W-:-:S05]  /*3430*/  FFMA R5, R54, R23, R5 ;  /* 0x0000001736057223 */ /* 0x000fca0000000005 */
[----:B------:R-:W-:-:S04]  /*3440*/  F2FP.F16.F32.PACK_AB R5, RZ, R5 ;  /* 0x00000005ff05723e */ /* 0x000fc800000000ff */
[----:B-1-3--:R-:W-:Y:S01]  /*3450*/  PRMT R6, R5, 0x7610, R6 ;  /* 0x0000761005067816 */ /* 0x00afe20000000006 */
[----:B------:R-:W-:-:S05]  /*3460*/  @P1 IMAD.MOV.U32 R5, RZ, RZ, R13 ;  /* 0x000000ffff051224 */ /* 0x000fca00078e000d */
[----:B------:R0:W-:Y:S01]  /*3470*/  @P1 STG.E.U16 desc[UR36][R4.64+0x70], R6 ;  /* 0x0000700604001986 */ /* 0x0001e2000c101524 */
[----:B------:R-:W-:Y:S05]  /*3480*/  @!P0 BRA `(.L_x_89) ;  /* 0x0000000000048947 */ /* 0x000fea0003800000 */
[----:B------:R1:W5:Y:S02]  /*3490*/  LDG.E.LTC128B.U16 R24, desc[UR36][R10.64+0x72] ;  /* 0x000072240a187981 */ /* 0x000364000c1e1520 */
.L_x_89:
[----:B------:R-:W-:Y:S05]  /*34a0*/  BSYNC B1 ;  /* 0x0000000000017941 */ /* 0x000fea0003800000 */
.L_x_88:
[----:B------:R-:W-:Y:S05]  /*34b0*/  @!P0 BRA `(.L_x_90) ;  /* 0x0000000800a88947 */ /* 0x000fea0003800000 */
[----:B-----5:R-:W-:-:S05]  /*34c0*/  HADD2.F32 R3, -RZ, R24.H0_H0 ;  /* 0x20000018ff037230 */ /* 0x020fca0000004100 */
[----:B0-----:R-:W-:-:S04]  /*34d0*/  FMUL R4, R3, R56 ;  /* 0x0000003803047220 */ /* 0x001fc80000400000 */
[----:B------:R-:W-:-:S05]  /*34e0*/  FFMA R4, R55, R23, R4 ;  /* 0x0000001737047223 */ /* 0x000fca0000000004 */
[----:B------:R-:W-:-:S05]  /*34f0*/  F2FP.F16.F32.PACK_AB R4, RZ, R4 ;  /* 0x00000004ff04723e */ /* 0x000fca00000000ff */
[----:B------:R3:W-:Y:S01]  /*3500*/  STG.E.U16 desc[UR36][R12.64+0x72], R4 ;  /* 0x000072040c007986 */ /* 0x0007e2000c101524 */
[----:B------:R-:W-:Y:S05]  /*3510*/  BRA `(.L_x_90) ;  /* 0x0000000800907947 */ /* 0x000fea0003800000 */
.L_x_29:
[----:B------:R-:W-:Y:S01]  /*3520*/  ISETP.GT.AND P0, PT, R4, 0x1, PT ;  /* 0x000000010400780c */ /* 0x000fe20003f04270 */
[----:B------:R-:W-:Y:S01]  /*3530*/  ULDC.64 UR4, c[0x0][0x5c0] ;  /* 0x0001700000047ab9 */ /* 0x000fe20000000a00 */
[-C--:B------:R-:W-:Y:S01]  /*3540*/  FMUL R24, R24, R23.reuse ;  /* 0x0000001718187220 */ /* 0x080fe20000400000 */
[-C--:B------:R-:W-:Y:S01]  /*3550*/  FMUL R25, R25, R23.reuse ;  /* 0x0000001719197220 */ /* 0x080fe20000400000 */
[----:B------:R-:W-:Y:S01]  /*3560*/  ISETP.GT.AND P3, PT, R3, RZ, P0 ;  /* 0x000000ff0300720c */ /* 0x000fe20000764270 */
[-C--:B------:R-:W-:Y:S01]  /*3570*/  FMUL R26, R26, R23.reuse ;  /* 0x000000171a1a7220 */ /* 0x080fe20000400000 */
[----:B------:R-:W-:Y:S01]  /*3580*/  LEA R6, P4, R58, UR4, 0x1 ;  /* 0x000000043a067c11 */ /* 0x000fe2000f8808ff */
[-C--:B------:R-:W-:Y:S01]  /*3590*/  FMUL R27, R27, R23.reuse ;  /* 0x000000171b1b7220 */ /* 0x080fe20000400000 */
[----:B------:R-:W-:Y:S01]  /*35a0*/  F2FP.F16.F32.PACK_AB R24, RZ, R24 ;  /* 0x00000018ff18723e */ /* 0x000fe200000000ff */
[-C--:B------:R-:W-:Y:S01]  /*35b0*/  FMUL R28, R28, R23.reuse ;  /* 0x000000171c1c7220 */ /* 0x080fe20000400000 */
[----:B------:R-:W-:Y:S01]  /*35c0*/  LEA.HI.X R7, R58, UR5, R75, 0x1, P4 ;  /* 0x000000053a077c11 */ /* 0x000fe2000a0f0c4b */
[----:B------:R-:W-:Y:S01]  /*35d0*/  FMUL R29, R29, R23 ;  /* 0x000000171d1d7220 */ /* 0x000fe20000400000 */
[----:B------:R-:W-:Y:S01]  /*35e0*/  F2FP.F16.F32.PACK_AB R25, RZ, R25 ;  /* 0x00000019ff19723e */ /* 0x000fe200000000ff */
[-C--:B------:R-:W-:Y:S01]  /*35f0*/  FMUL R30, R30, R23.reuse ;  /* 0x000000171e1e7220 */ /* 0x080fe20000400000 */
[----:B------:R-:W-:Y:S01]  /*3600*/  SHF.L.U64.HI R67, R66, 0x4, R67 ;  /* 0x0000000442437819 */ /* 0x000fe20000010243 */
[----:B------:R-:W-:Y:S01]  /*3610*/  @P1 STG.E.U16 desc[UR36][R6.64], R24 ;  /* 0x0000001806001986 */ /* 0x000fe2000c101524 */
[----:B------:R-:W-:Y:S01]  /*3620*/  ISETP.GT.AND P1, PT, R4, 0x8, PT ;  /* 0x000000080400780c */ /* 0x000fe20003f24270 */
[-C--:B------:R-:W-:Y:S01]  /*3630*/  FMUL R31, R31, R23.reuse ;  /* 0x000000171f1f7220 */ /* 0x080fe20000400000 */
[C---:B------:R-:W-:Y:S01]  /*3640*/  ISETP.GT.AND P4, PT, R3.reuse, 0x8, P0 ;  /* 0x000000080300780c */ /* 0x040fe20000784270 */
[----:B------:R-:W-:Y:S01]  /*3650*/  @P3 STG.E.U16 desc[UR36][R6.64+0x2], R25 ;  /* 0x0000021906003986 */ /* 0x000fe2000c101524 */
[----:B------:R-:W-:Y:S01]  /*3660*/  LEA R8, P3, R66, R6, 0x4 ;  /* 0x0000000642087211 */ /* 0x000fe200078620ff */
[-C--:B------:R-:W-:Y:S01]  /*3670*/  FMUL R32, R32, R23.reuse ;  /* 0x0000001720207220 */ /* 0x080fe20000400000 */
[----:B------:R-:W-:Y:S01]  /*3680*/  ISETP.GT.AND P2, PT, R3, 0x8, P2 ;  /* 0x000000080300780c */ /* 0x000fe20001744270 */
[-C--:B------:R-:W-:Y:S01]  /*3690*/  FMUL R33, R33, R23.reuse ;  /* 0x0000001721217220 */ /* 0x080fe20000400000 */
[----:B------:R-:W-:Y:S01]  /*36a0*/  ISETP.GT.AND P0, PT, R4, 0x9, PT ;  /* 0x000000090400780c */ /* 0x000fe20003f04270 */
[----:B------:R-:W-:Y:S01]  /*36b0*/  IMAD.X R9, R67, 0x1, R7, P3 ;  /* 0x0000000143097824 */ /* 0x000fe200018e0607 */
[C---:B------:R-:W-:Y:S01]  /*36c0*/  ISETP.GT.AND P5, PT, R3.reuse, RZ, P1 ;  /* 0x000000ff0300720c */ /* 0x040fe20000fa4270 */
[-C--:B------:R-:W-:Y:S01]  /*36d0*/  FMUL R34, R34, R23.reuse ;  /* 0x0000001722227220 */ /* 0x080fe20000400000 */
[----:B------:R-:W-:Y:S01]  /*36e0*/  ISETP.GT.AND P3, PT, R3, RZ, P0 ;  /* 0x000000ff0300720c */ /* 0x000fe20000764270 */
[-C--:B------:R-:W-:Y:S01]  /*36f0*/  FMUL R35, R35, R23.reuse ;  /* 0x0000001723237220 */ /* 0x080fe20000400000 */
[----:B------:R-:W-:Y:S01]  /*3700*/  F2FP.F16.F32.PACK_AB R26, RZ, R26 ;  /* 0x0000001aff1a723e */ /* 0x000fe200000000ff */
[----:B------:R-:W-:Y:S01]  /*3710*/  FMUL R36, R36, R23 ;  /* 0x0000001724247220 */ /* 0x000fe20000400000 */
[----:B------:R-:W-:Y:S01]  /*3720*/  F2FP.F16.F32.PACK_AB R27, RZ, R27 ;  /* 0x0000001bff1b723e */ /* 0x000fe200000000ff */
[----:B------:R-:W-:Y:S01]  /*3730*/  FMUL R37, R37, R23 ;  /* 0x0000001725257220 */ /* 0x000fe20000400000 */
[----:B------:R-:W-:Y:S01]  /*3740*/  F2FP.F16.F32.PACK_AB R28, RZ, R28 ;  /* 0x0000001cff1c723e */ /* 0x000fe200000000ff */
[----:B------:R-:W-:Y:S01]  /*3750*/  @P2 STG.E.U16 desc[UR36][R8.64], R26 ;  /* 0x0000001a08002986 */ /* 0x000fe2000c101524 */
[----:B------:R-:W-:Y:S01]  /*3760*/  F2FP.F16.F32.PACK_AB R29, RZ, R29 ;  /* 0x0000001dff1d723e */ /* 0x000fe200000000ff */
[-C--:B------:R-:W-:Y:S01]  /*3770*/  FMUL R38, R38, R23.reuse ;  /* 0x0000001726267220 */ /* 0x080fe20000400000 */
[----:B------:R-:W-:Y:S01]  /*3780*/  ISETP.GT.AND P2, PT, R3, 0x8, P1 ;  /* 0x000000080300780c */ /* 0x000fe20000f44270 */
[----:B------:R-:W-:Y:S01]  /*3790*/  @P4 STG.E.U16 desc[UR36][R8.64+0x2], R27 ;  /* 0x0000021b08004986 */ /* 0x000fe2000c101524 */
[----:B------:R-:W-:Y:S01]  /*37a0*/  ISETP.GT.AND P1, PT, R4, 0x10, PT ;  /* 0x000000100400780c */ /* 0x000fe20003f24270 */
[-C--:B------:R-:W-:Y:S01]  /*37b0*/  FMUL R39, R39, R23.reuse ;  /* 0x0000001727277220 */ /* 0x080fe20000400000 */
[----:B------:R-:W-:Y:S01]  /*37c0*/  F2FP.F16.F32.PACK_AB R30, RZ, R30 ;  /* 0x0000001eff1e723e */ /* 0x000fe200000000ff */
[----:B------:R-:W-:Y:S01]  /*37d0*/  @P5 STG.E.U16 desc[UR36][R6.64+0x10], R28 ;  /* 0x0000101c06005986 */ /* 0x000fe2000c101524 */
[C---:B------:R-:W-:Y:S01]  /*37e0*/  ISETP.GT.AND P4, PT, R3.reuse, RZ, P1 ;  /* 0x000000ff0300720c */ /* 0x040fe20000f84270 */
[----:B------:R-:W-:Y:S01]  /*37f0*/  FMUL R40, R40, R23 ;  /* 0x0000001728287220 */ /* 0x000fe20000400000 */
[----:B------:R-:W-:Y:S01]  /*3800*/  F2FP.F16.F32.PACK_AB R31, RZ, R31 ;  /* 0x0000001fff1f723e */ /* 0x000fe200000000ff */
[----:B------:R-:W-:Y:S01]  /*3810*/  @P3 STG.E.U16 desc[UR36][R6.64+0x12], R29 ;  /* 0x0000121d06003986 */ /* 0x000fe2000c101524 */
[----:B------:R-:W-:Y:S01]  /*3820*/  ISETP.GT.AND P3, PT, R3, 0x8, P0 ;  /* 0x000000080300780c */ /* 0x000fe20000764270 */
[-C--:B------:R-:W-:Y:S01]  /*3830*/  FMUL R41, R41, R23.reuse ;  /* 0x0000001729297220 */ /* 0x080fe20000400000 */
[----:B------:R-:W-:Y:S01]  /*3840*/  ISETP.GT.AND P0, PT, R4, 0x11, PT ;  /* 0x000000110400780c */ /* 0x000fe20003f04270 */
[----:B------:R-:W-:Y:S01]  /*3850*/  @P2 STG.E.U16 desc[UR36][R8.64+0x10], R30 ;  /* 0x0000101e08002986 */ /* 0x000fe2000c101524 */
[----:B------:R-:W-:Y:S01]  /*3860*/  F2FP.F16.F32.PACK_AB R32, RZ, R32 ;  /* 0x00000020ff20723e */ /* 0x000fe200000000ff */
[-C--:B------:R-:W-:Y:S01]  /*3870*/  FMUL R42, R42, R23.reuse ;  /* 0x000000172a2a7220 */ /* 0x080fe20000400000 */
[----:B------:R-:W-:Y:S01]  /*3880*/  ISETP.GT.AND P5, PT, R3, RZ, P0 ;  /* 0x000000ff0300720c */ /* 0x000fe200007a4270 */
[-C--:B------:R-:W-:Y:S01]  /*3890*/  FMUL R43, R43, R23.reuse ;  /* 0x000000172b2b7220 */ /* 0x080fe20000400000 */
[----:B------:R-:W-:Y:S01]  /*38a0*/  ISETP.GT.AND P2, PT, R3, 0x8, P1 ;  /* 0x000000080300780c */ /* 0x000fe20000f44270 */
[-C--:B------:R-:W-:Y:S01]  /*38b0*/  FMUL R44, R44, R23.reuse ;  /* 0x000000172c2c7220 */ /* 0x080fe20000400000 */
[----:B------:R-:W-:Y:S01]  /*38c0*/  ISETP.GT.AND P1, PT, R4, 0x18, PT ;  /* 0x000000180400780c */ /* 0x000fe20003f24270 */
[----:B------:R-:W-:Y:S01]  /*38d0*/  FMUL R45, R45, R23 ;  /* 0x000000172d2d7220 */ /* 0x000fe20000400000 */
[----:B------:R-:W-:Y:S01]  /*38e0*/  F2FP.F16.F32.PACK_AB R33, RZ, R33 ;  /* 0x00000021ff21723e */ /* 0x000fe200000000ff */
[----:B------:R-:W-:Y:S01]  /*38f0*/  @P3 STG.E.U16 desc[UR36][R8.64+0x12], R31 ;  /* 0x0000121f08003986 */ /* 0x000fe2000c101524 */
[C---:B------:R-:W-:Y:S01]  /*3900*/  ISETP.GT.AND P3, PT, R3.reuse, 0x8, P0 ;  /* 0x000000080300780c */ /* 0x040fe20000764270 */
[-C--:B------:R-:W-:Y:S01]  /*3910*/  FMUL R46, R46, R23.reuse ;  /* 0x000000172e2e7220 */ /* 0x080fe20000400000 */
[----:B------:R-:W-:Y:S01]  /*3920*/  ISETP.GT.AND P0, PT, R4, 0x19, PT ;  /* 0x000000190400780c */ /* 0x000fe20003f04270 */
[----:B------:R-:W-:Y:S01]  /*3930*/  @P4 STG.E.U16 desc[UR36][R6.64+0x20], R32 ;  /* 0x0000202006004986 */ /* 0x000fe2000c101524 */
[----:B------:R-:W-:Y:S01]  /*3940*/  ISETP.GT.AND P4, PT, R3, RZ, P1 ;  /* 0x000000ff0300720c */ /* 0x000fe20000f84270 */
[-C--:B------:R-:W-:Y:S01]  /*3950*/  FMUL R47, R47, R23.reuse ;  /* 0x000000172f2f7220 */ /* 0x080fe20000400000 */
[----:B------:R-:W-:Y:S01]  /*3960*/  F2FP.F16.F32.PACK_AB R34, RZ, R34 ;  /* 0x00000022ff22723e */ /* 0x000fe200000000ff */
[----:B------:R-:W-:Y:S01]  /*3970*/  @P5 STG.E.U16 desc[UR36][R6.64+0x22], R33 ;  /* 0x0000222106005986 */ /* 0x000fe2000c101524 */
[----:B------:R-:W-:Y:S01]  /*3980*/  ISETP.GT.AND P5, PT, R3, RZ, P0 ;  /* 0x000000ff0300720c */ /* 0x000fe200007a4270 */
[----:B------:R-:W-:Y:S01]  /*3990*/  FMUL R48, R48, R23 ;  /* 0x0000001730307220 */ /* 0x000fe20000400000 */
[----:B------:R-:W-:Y:S01]  /*39a0*/  F2FP.F16.F32.PACK_AB R35, RZ, R35 ;  /* 0x00000023ff23723e */ /* 0x000fe200000000ff */
[----:B------:R-:W-:Y:S01]  /*39b0*/  @P2 STG.E.U16 desc[UR36][R8.64+0x20], R34 ;  /* 0x0000202208002986 */ /* 0x000fe2000c101524 */
[----:B------:R-:W-:Y:S01]  /*39c0*/  F2FP.F16.F32.PACK_AB R36, RZ, R36 ;  /* 0x00000024ff24723e */ /* 0x000fe200000000ff */
[-C--:B------:R-:W-:Y:S01]  /*39d0*/  FMUL R49, R49, R23.reuse ;  /* 0x0000001731317220 */ /* 0x080fe20000400000 */
[C---:B------:R-:W-:Y:S01]  /*39e0*/  ISETP.GT.AND P2, PT, R3.reuse, 0x8, P1 ;  /* 0x000000080300780c */ /* 0x040fe20000f44270 */
[----:B------:R-:W-:Y:S01]  /*39f0*/  @P3 STG.E.U16 desc[UR36][R8.64+0x22], R35 ;  /* 0x0000222308003986 */ /* 0x000fe2000c101524 */
[----:B------:R-:W-:Y:S01]  /*3a00*/  ISETP.GT.AND P1, PT, R4, 0x20, PT ;  /* 0x000000200400780c */ /* 0x000fe20003f24270 */
[----:B------:R-:W-:Y:S01]  /*3a10*/  FMUL R50, R50, R23 ;  /* 0x0000001732327220 */ /* 0x000fe20000400000 */
[----:B------:R-:W-:Y:S01]  /*3a20*/  F2FP.F16.F32.PACK_AB R37, RZ, R37 ;  /* 0x00000025ff25723e */ /* 0x000fe200000000ff */
[----:B------:R-:W-:Y:S01]  /*3a30*/  @P4 STG.E.U16 desc[UR36][R6.64+0x30], R36 ;  /* 0x0000302406004986 */ /* 0x000fe2000c101524 */
[----:B------:R-:W-:Y:S01]  /*3a40*/  ISETP.GT.AND P3, PT, R3, 0x8, P0 ;  /* 0x000000080300780c */ /* 0x000fe20000764270 */
[-C--:B------:R-:W-:Y:S01]  /*3a50*/  FMUL R51, R51, R23.reuse ;  /* 0x0000001733337220 */ /* 0x080fe20000400000 */
[----:B------:R-:W-:Y:S01]  /*3a60*/  ISETP.GT.AND P0, PT, R4, 0x21, PT ;  /* 0x000000210400780c */ /* 0x000fe20003f04270 */
[----:B------:R-:W-:Y:S01]  /*3a70*/  @P5 STG.E.U16 desc[UR36][R6.64+0x32], R37 ;  /* 0x0000322506005986 */ /* 0x000fe2000c101524 */
        /* <DEDUP_REMOVED lines=10> */
[----:B------:R-:W-:-:S02]  /*3b20*/  F2FP.F16.F32.PACK_AB R41, RZ, R41 ;  /* 0x00000029ff29723e */ /* 0x000fc400000000ff */
[C---:B------:R-:W-:Y:S01]  /*3b30*/  ISETP.GT.AND P1, PT, R3.reuse, 0x8, P1 ;  /* 0x000000080300780c */ /* 0x040fe20000f24270 */
[----:B------:R-:W-:Y:S01]  /*3b40*/  @P3 STG.E.U16 desc[UR36][R8.64+0x32], R39 ;  /* 0x0000322708003986 */ /* 0x000fe2000c101524 */
[C---:B------:R-:W-:Y:S02]  /*3b50*/  ISETP.GT.AND P2, PT, R3.reuse, 0x8, P0 ;  /* 0x000000080300780c */ /* 0x040fe40000744270 */
[C---:B------:R-:W-:Y:S01]  /*3b60*/  ISETP.GT.AND P0, PT, R4.reuse, 0x29, PT ;  /* 0x000000290400780c */ /* 0x040fe20003f04270 */
[----:B------:R-:W-:Y:S01]  /*3b70*/  @P4 STG.E.U16 desc[UR36][R6.64+0x40], R40 ;  /* 0x0000402806004986 */ /* 0x000fe2000c101524 */
[----:B------:R-:W-:Y:S02]  /*3b80*/  ISETP.GT.AND P4, PT, R4, 0x28, PT ;  /* 0x000000280400780c */ /* 0x000fe40003f84270 */
[----:B------:R-:W-:Y:S01]  /*3b90*/  F2FP.F16.F32.PACK_AB R42, RZ, R42 ;  /* 0x0000002aff2a723e */ /* 0x000fe200000000ff */
[----:B------:R-:W-:Y:S01]  /*3ba0*/  @P5 STG.E.U16 desc[UR36][R6.64+0x42], R41 ;  /* 0x0000422906005986 */ /* 0x000fe2000c101524 */
[----:B------:R-:W-:-:S02]  /*3bb0*/  ISETP.GT.AND P5, PT, R3, RZ, P4 ;  /* 0x000000ff0300720c */ /* 0x000fc400027a4270 */
[C---:B------:R-:W-:Y:S01]  /*3bc0*/  ISETP.GT.AND P3, PT, R3.reuse, RZ, P0 ;  /* 0x000000ff0300720c */ /* 0x040fe20000764270 */
[----:B------:R-:W-:Y:S01]  /*3bd0*/  @P1 STG.E.U16 desc[UR36][R8.64+0x40], R42 ;  /* 0x0000402a08001986 */ /* 0x000fe2000c101524 */
[----:B------:R-:W-:Y:S02]  /*3be0*/  F2FP.F16.F32.PACK_AB R43, RZ, R43 ;  /* 0x0000002bff2b723e */ /* 0x000fe400000000ff */
[----:B------:R-:W-:Y:S02]  /*3bf0*/  F2FP.F16.F32.PACK_AB R44, RZ, R44 ;  /* 0x0000002cff2c723e */ /* 0x000fe400000000ff */
[C---:B------:R-:W-:Y:S01]  /*3c00*/  ISETP.GT.AND P4, PT, R3.reuse, 0x8, P4 ;  /* 0x000000080300780c */ /* 0x040fe20002784270 */
[----:B------:R-:W-:Y:S01]  /*3c10*/  @P2 STG.E.U16 desc[UR36][R8.64+0x42], R43 ;  /* 0x0000422b08002986 */ /* 0x000fe2000c101524 */
[----:B------:R-:W-:Y:S02]  /*3c20*/  F2FP.F16.F32.PACK_AB R45, RZ, R45 ;  /* 0x0000002dff2d723e */ /* 0x000fe400000000ff */
[----:B------:R-:W-:Y:S01]  /*3c30*/  ISETP.GT.AND P2, PT, R4, 0x31, PT ;  /* 0x000000310400780c */ /* 0x000fe20003f44270 */
[----:B------:R-:W-:Y:S01]  /*3c40*/  @P5 STG.E.U16 desc[UR36][R6.64+0x50], R44 ;  /* 0x0000502c06005986 */ /* 0x000fe2000c101524 */
[----:B------:R-:W-:-:S02]  /*3c50*/  ISETP.GT.AND P5, PT, R3, 0x8, P0 ;  /* 0x000000080300780c */ /* 0x000fc400007a4270 */
[C---:B------:R-:W-:Y:S01]  /*3c60*/  ISETP.GT.AND P1, PT, R4.reuse, 0x38, PT ;  /* 0x000000380400780c */ /* 0x040fe20003f24270 */
[----:B------:R-:W-:Y:S01]  /*3c70*/  @P3 STG.E.U16 desc[UR36][R6.64+0x52], R45 ;  /* 0x0000522d06003986 */ /* 0x000fe2000c101524 */
[C---:B------:R-:W-:Y:S02]  /*3c80*/  ISETP.GT.AND P3, PT, R4.reuse, 0x30, PT ;  /* 0x000000300400780c */ /* 0x040fe40003f64270 */
[----:B------:R-:W-:Y:S01]  /*3c90*/  ISETP.GT.AND P0, PT, R4, 0x39, PT ;  /* 0x000000390400780c */ /* 0x000fe20003f04270 */
[----:B------:R-:W-:Y:S01]  /*3ca0*/  @P4 IMAD.MOV.U32 R4, RZ, RZ, R8 ;  /* 0x000000ffff044224 */ /* 0x000fe200078e0008 */
[----:B------:R-:W-:Y:S01]  /*3cb0*/  F2FP.F16.F32.PACK_AB R46, RZ, R46 ;  /* 0x0000002eff2e723e */ /* 0x000fe200000000ff */
[----:B------:R-:W-:Y:S01]  /*3cc0*/  @P4 IMAD.MOV.U32 R5, RZ, RZ, R9 ;  /* 0x000000ffff054224 */ /* 0x000fe200078e0009 */
[----:B------:R-:W-:Y:S02]  /*3cd0*/  F2FP.F16.F32.PACK_AB R47, RZ, R47 ;  /* 0x0000002fff2f723e */ /* 0x000fe400000000ff */
[----:B------:R-:W-:-:S02]  /*3ce0*/  F2FP.F16.F32.PACK_AB R48, RZ, R48 ;  /* 0x00000030ff30723e */ /* 0x000fc400000000ff */
[----:B------:R0:W-:Y:S01]  /*3cf0*/  @P4 STG.E.U16 desc[UR36][R4.64+0x50], R46 ;  /* 0x0000502e04004986 */ /* 0x0001e2000c101524 */
[C---:B------:R-:W-:Y:S02]  /*3d00*/  ISETP.GT.AND P4, PT, R3.reuse, RZ, P2 ;  /* 0x000000ff0300720c */ /* 0x040fe40001784270 */
[----:B------:R-:W-:Y:S02]  /*3d10*/  F2FP.F16.F32.PACK_AB R49, RZ, R49 ;  /* 0x00000031ff31723e */ /* 0x000fe400000000ff */
[----:B------:R-:W-:Y:S02]  /*3d20*/  ISETP.GT.AND P2, PT, R3, 0x8, P2 ;  /* 0x000000080300780c */ /* 0x000fe40001744270 */
[----:B------:R-:W-:Y:S02]  /*3d30*/  F2FP.F16.F32.PACK_AB R50, RZ, R50 ;  /* 0x00000032ff32723e */ /* 0x000fe400000000ff */
[----:B------:R-:W-:Y:S02]  /*3d40*/  F2FP.F16.F32.PACK_AB R51, RZ, R51 ;  /* 0x00000033ff33723e */ /* 0x000fe400000000ff */
[----:B------:R-:W-:Y:S01]  /*3d50*/  F2FP.F16.F32.PACK_AB R52, RZ, R52 ;  /* 0x00000034ff34723e */ /* 0x000fe200000000ff */
[----:B0-----:R-:W-:Y:S01]  /*3d60*/  @P5 IMAD.MOV.U32 R4, RZ, RZ, R8 ;  /* 0x000000ffff045224 */ /* 0x001fe200078e0008 */
[----:B------:R-:W-:Y:S01]  /*3d70*/  F2FP.F16.F32.PACK_AB R53, RZ, R53 ;  /* 0x00000035ff35723e */ /* 0x000fe200000000ff */
[----:B------:R-:W-:Y:S01]  /*3d80*/  @P5 IMAD.MOV.U32 R5, RZ, RZ, R9 ;  /* 0x000000ffff055224 */ /* 0x000fe200078e0009 */
[----:B------:R-:W-:-:S02]  /*3d90*/  F2FP.F16.F32.PACK_AB R54, RZ, R54 ;  /* 0x00000036ff36723e */ /* 0x000fc400000000ff */
[----:B------:R-:W-:Y:S02]  /*3da0*/  F2FP.F16.F32.PACK_AB R55, RZ, R55 ;  /* 0x00000037ff37723e */ /* 0x000fe400000000ff */
[----:B------:R0:W-:Y:S01]  /*3db0*/  @P5 STG.E.U16 desc[UR36][R4.64+0x52], R47 ;  /* 0x0000522f04005986 */ /* 0x0001e2000c101524 */
[C---:B------:R-:W-:Y:S02]  /*3dc0*/  ISETP.GT.AND P5, PT, R3.reuse, RZ, P3 ;  /* 0x000000ff0300720c */ /* 0x040fe40001fa4270 */
[----:B------:R-:W-:-:S11]  /*3dd0*/  ISETP.GT.AND P3, PT, R3, 0x8, P3 ;  /* 0x000000080300780c */ /* 0x000fd60001f64270 */
[----:B0-----:R-:W-:Y:S02]  /*3de0*/  @P5 IMAD.MOV.U32 R4, RZ, RZ, R6 ;  /* 0x000000ffff045224 */ /* 0x001fe400078e0006 */
[----:B------:R-:W-:-:S05]  /*3df0*/  @P5 IMAD.MOV.U32 R5, RZ, RZ, R7 ;  /* 0x000000ffff055224 */ /* 0x000fca00078e0007 */
[----:B------:R0:W-:Y:S01]  /*3e00*/  @P5 STG.E.U16 desc[UR36][R4.64+0x60], R48 ;  /* 0x0000603004005986 */ /* 0x0001e2000c101524 */
[C---:B------:R-:W-:Y:S02]  /*3e10*/  ISETP.GT.AND P5, PT, R3.reuse, RZ, P0 ;  /* 0x000000ff0300720c */ /* 0x040fe400007a4270 */
[----:B------:R-:W-:Y:S01]  /*3e20*/  ISETP.GT.AND P0, PT, R3, 0x8, P0 ;  /* 0x000000080300780c */ /* 0x000fe20000704270 */
[----:B0-----:R-:W-:Y:S02]  /*3e30*/  @P4 IMAD.MOV.U32 R4, RZ, RZ, R6 ;  /* 0x000000ffff044224 */ /* 0x001fe400078e0006 */
[----:B------:R-:W-:-:S05]  /*3e40*/  @P4 IMAD.MOV.U32 R5, RZ, RZ, R7 ;  /* 0x000000ffff054224 */ /* 0x000fca00078e0007 */
[----:B------:R0:W-:Y:S01]  /*3e50*/  @P4 STG.E.U16 desc[UR36][R4.64+0x62], R49 ;  /* 0x0000623104004986 */ /* 0x0001e2000c101524 */
[C---:B------:R-:W-:Y:S02]  /*3e60*/  ISETP.GT.AND P4, PT, R3.reuse, RZ, P1 ;  /* 0x000000ff0300720c */ /* 0x040fe40000f84270 */
[----:B------:R-:W-:Y:S01]  /*3e70*/  ISETP.GT.AND P1, PT, R3, 0x8, P1 ;  /* 0x000000080300780c */ /* 0x000fe20000f24270 */
[----:B0-----:R-:W-:Y:S02]  /*3e80*/  @P3 IMAD.MOV.U32 R4, RZ, RZ, R8 ;  /* 0x000000ffff043224 */ /* 0x001fe400078e0008 */
[----:B------:R-:W-:-:S05]  /*3e90*/  @P3 IMAD.MOV.U32 R5, RZ, RZ, R9 ;  /* 0x000000ffff053224 */ /* 0x000fca00078e0009 */
[----:B------:R0:W-:Y:S02]  /*3ea0*/  @P3 STG.E.U16 desc[UR36][R4.64+0x60], R50 ;  /* 0x0000603204003986 */ /* 0x0001e4000c101524 */
[----:B0-----:R-:W-:Y:S02]  /*3eb0*/  @P2 IMAD.MOV.U32 R4, RZ, RZ, R8 ;  /* 0x000000ffff042224 */ /* 0x001fe400078e0008 */
[----:B------:R-:W-:-:S05]  /*3ec0*/  @P2 IMAD.MOV.U32 R5, RZ, RZ, R9 ;  /* 0x000000ffff052224 */ /* 0x000fca00078e0009 */
[----:B------:R0:W-:Y:S02]  /*3ed0*/  @P2 STG.E.U16 desc[UR36][R4.64+0x62], R51 ;  /* 0x0000623304002986 */ /* 0x0001e4000c101524 */
[----:B0-----:R-:W-:Y:S02]  /*3ee0*/  @P4 IMAD.MOV.U32 R4, RZ, RZ, R6 ;  /* 0x000000ffff044224 */ /* 0x001fe400078e0006 */
[----:B------:R-:W-:-:S05]  /*3ef0*/  @P4 IMAD.MOV.U32 R5, RZ, RZ, R7 ;  /* 0x000000ffff054224 */ /* 0x000fca00078e0007 */
[----:B------:R0:W-:Y:S04]  /*3f00*/  @P4 STG.E.U16 desc[UR36][R4.64+0x70], R52 ;  /* 0x0000703404004986 */ /* 0x0001e8000c101524 */
[----:B------:R1:W-:Y:S01]  /*3f10*/  @P5 STG.E.U16 desc[UR36][R6.64+0x72], R53 ;  /* 0x0000723506005986 */ /* 0x0003e2000c101524 */
[----:B0-----:R-:W-:Y:S02]  /*3f20*/  @P1 IMAD.MOV.U32 R4, RZ, RZ, R8 ;  /* 0x000000ffff041224 */ /* 0x001fe400078e0008 */
[----:B------:R-:W-:-:S05]  /*3f30*/  @P1 IMAD.MOV.U32 R5, RZ, RZ, R9 ;  /* 0x000000ffff051224 */ /* 0x000fca00078e0009 */
[----:B------:R1:W-:Y:S04]  /*3f40*/  @P1 STG.E.U16 desc[UR36][R4.64+0x70], R54 ;  /* 0x0000703604001986 */ /* 0x0003e8000c101524 */
[----:B------:R1:W-:Y:S02]  /*3f50*/  @P0 STG.E.U16 desc[UR36][R8.64+0x72], R55 ;  /* 0x0000723708000986 */ /* 0x0003e4000c101524 */
.L_x_90:
[----:B------:R-:W-:Y:S05]  /*3f60*/  BSYNC B0 ;  /* 0x0000000000007941 */ /* 0x000fea0003800000 */
.L_x_28:
[----:B------:R-:W-:Y:S01]  /*3f70*/  ULDC UR4, c[0x0][0xc] ;  /* 0x0000030000047ab9 */ /* 0x000fe20000000800 */
[----:B------:R-:W-:Y:S01]  /*3f80*/  ULDC UR5, c[0x0][0x10] ;  /* 0x0000040000057ab9 */ /* 0x000fe20000000800 */
[----:B------:R-:W0:Y:S01]  /*3f90*/  LDC R3, c[0x0][0x14] ;  /* 0x00000500ff037b82 */ /* 0x000e220000000800 */
[----:B------:R-:W-:Y:S01]  /*3fa0*/  UIMAD.WIDE.U32 UR4, UR4, UR5, URZ ;  /* 0x00000005040472a5 */ /* 0x000fe2000f8e003f */
[----:B------:R-:W-:Y:S02]  /*3fb0*/  IMAD.MOV.U32 R59, RZ, RZ, -0x1 ;  /* 0xffffffffff3b7424 */ /* 0x000fe400078e00ff */
[----:B------:R-:W-:-:S03]  /*3fc0*/  IMAD.MOV.U32 R57, RZ, RZ, -0x1 ;  /* 0xffffffffff397424 */ /* 0x000fc600078e00ff */
[----:B0-----:R-:W-:-:S04]  /*3fd0*/  IMAD.WIDE.U32 R16, R3, UR4, R16 ;  /* 0x0000000403107c25 */ /* 0x001fc8000f8e0010 */
[----:B------:R-:W-:Y:S01]  /*3fe0*/  IMAD R3, R3, UR5, RZ ;  /* 0x0000000503037c24 */ /* 0x000fe2000f8e02ff */
[----:B------:R-:W-:Y:S02]  /*3ff0*/  ULDC.64 UR4, c[0x0][0x650] ;  /* 0x0001940000047ab9 */ /* 0x000fe40000000a00 */
[----:B------:R-:W-:Y:S01]  /*4000*/  ISETP.GE.U32.AND P0, PT, R16, UR4, PT ;  /* 0x0000000410007c0c */ /* 0x000fe2000bf06070 */
[--C-:B------:R-:W-:Y:S01]  /*4010*/  IMAD.IADD R17, R17, 0x1, R3.reuse ;  /* 0x0000000111117824 */ /* 0x100fe200078e0203 */
[----:B------:R-:W-:-:S04]  /*4020*/  PRMT R3, RZ, 0x7610, R3 ;  /* 0x00007610ff037816 */ /* 0x000fc80000000003 */
[----:B------:R-:W-:-:S13]  /*4030*/  ISETP.GE.U32.AND.EX P0, PT, R17, UR5, PT, P0 ;  /* 0x0000000511007c0c */ /* 0x000fda000bf06100 */
[----:B------:R-:W-:Y:S05]  /*4040*/  @P0 BRA `(.L_x_91) ;  /* 0x0000000400640947 */ /* 0x000fea0003800000 */
[----:B---3--:R-:W0:Y:S01]  /*4050*/  S2R R12, SR_CTAID.X ;  /* 0x00000000000c7919 */ /* 0x008e220000002500 */
[----:B-12-4-:R-:W1:Y:S01]  /*4060*/  LDC.64 R10, c[0x0][0x628] ;  /* 0x00018a00ff0a7b82 */ /* 0x016e620000000a00 */
[----:B------:R-:W-:Y:S01]  /*4070*/  ULDC UR4, c[0x0][0x150] ;  /* 0x0000540000047ab9 */ /* 0x000fe20000000800 */
[----:B------:R-:W-:Y:S01]  /*4080*/  IMAD.MOV.U32 R8, RZ, RZ, R16 ;  /* 0x000000ffff087224 */ /* 0x000fe200078e0010 */
[----:B-----5:R-:W2:Y:S01]  /*4090*/  S2R R24, SR_CTAID.Y ;  /* 0x0000000000187919 */ /* 0x020ea20000002600 */
[----:B------:R-:W-:-:S04]  /*40a0*/  IMAD.MOV.U32 R9, RZ, RZ, R17 ;  /* 0x000000ffff097224 */ /* 0x000fc800078e0011 */
[----:B------:R-:W3:Y:S08]  /*40b0*/  LDC R21, c[0x0][0x144] ;  /* 0x00005100ff157b82 */ /* 0x000ef00000000800 */
[----:B------:R-:W4:Y:S08]  /*40c0*/  LDC R0, c[0x0][0x630] ;  /* 0x00018c00ff007b82 */ /* 0x000f300000000800 */
[----:B------:R-:W2:Y:S01]  /*40d0*/  LDC.64 R14, c[0x0][0x620] ;  /* 0x00018800ff0e7b82 */ /* 0x000ea20000000a00 */
[----:B-1----:R-:W-:-:S04]  /*40e0*/  ISETP.NE.U32.AND P0, PT, R10, RZ, PT ;  /* 0x000000ff0a00720c */ /* 0x002fc80003f05070 */
[----:B------:R-:W-:Y:S02]  /*40f0*/  ISETP.NE.AND.EX P0, PT, R11, RZ, PT, P0 ;  /* 0x000000ff0b00720c */ /* 0x000fe40003f05300 */
[----:B0-----:R-:W-:-:S05]  /*4100*/  I2FP.F32.U32 R3, R12 ;  /* 0x0000000c00037245 */ /* 0x001fca0000201000 */
[----:B------:R-:W-:-:S04]  /*4110*/  FMUL R3, R3, UR4 ;  /* 0x0000000403037c20 */ /* 0x000fc80008400000 */
[----:B------:R0:W1:Y:S02]  /*4120*/  F2I.U32.TRUNC.NTZ R20, R3 ;  /* 0x0000000300147305 */ /* 0x000064000020f000 */
[----:B---34-:R-:W-:Y:S05]  /*4130*/  @!P0 BRA `(.L_x_92) ;  /* 0x0000000000288947 */ /* 0x018fea0003800000 */
[----:B0-----:R-:W0:Y:S02]  /*4140*/  LDC R3, c[0x0][0x634] ;  /* 0x00018d00ff037b82 */ /* 0x001e240000000800 */
        /* <DEDUP_REMOVED lines=9> */
.L_x_92:
[----:B------:R-:W3:Y:S01]  /*41e0*/  LDC.64 R28, c[0x0][0x640] ;  /* 0x00019000ff1c7b82 */ /* 0x000ee20000000a00 */
[-CC-:B------:R-:W-:Y:S01]  /*41f0*/  SHF.R.U64 R57, R8, R0.reuse, R9.reuse ;  /* 0x0000000008397219 */ /* 0x180fe20000001209 */
[----:B-1----:R-:W-:Y:S01]  /*4200*/  IMAD.MOV R20, RZ, RZ, -R20 ;  /* 0x000000ffff147224 */ /* 0x002fe200078e0a14 */
[----:B------:R-:W-:Y:S01]  /*4210*/  SHF.R.U32.HI R0, RZ, R0, R9 ;  /* 0x00000000ff007219 */ /* 0x000fe20000011609 */
[----:B------:R-:W-:Y:S01]  /*4220*/  ULDC UR4, c[0x0][0x154] ;  /* 0x0000550000047ab9 */ /* 0x000fe20000000800 */
[----:B0-----:R-:W-:Y:S01]  /*4230*/  IADD3 R3, P0, RZ, -R57, RZ ;  /* 0x80000039ff037210 */ /* 0x001fe20007f1e0ff */
[----:B------:R-:W-:Y:S02]  /*4240*/  IMAD R21, R21, R20, R12 ;  /* 0x0000001415157224 */ /* 0x000fe400078e020c */
[----:B------:R-:W0:Y:S01]  /*4250*/  LDC R6, c[0x0][0x618] ;  /* 0x00018600ff067b82 */ /* 0x000e220000000800 */
[----:B------:R-:W-:Y:S02]  /*4260*/  IMAD.MOV.U32 R7, RZ, RZ, 0x1 ;  /* 0x00000001ff077424 */ /* 0x000fe400078e00ff */
[----:B------:R-:W-:-:S04]  /*4270*/  IMAD.X R5, RZ, RZ, ~R0, P0 ;  /* 0x000000ffff057224 */ /* 0x000fc800000e0e00 */
[-C--:B--2---:R-:W-:Y:S01]  /*4280*/  IMAD R0, R5, R14.reuse, RZ ;  /* 0x0000000e05007224 */ /* 0x084fe200078e02ff */
[----:B------:R-:W1:Y:S01]  /*4290*/  LDC R8, c[0x0][0x608] ;  /* 0x00018200ff087b82 */ /* 0x000e620000000800 */
[----:B------:R-:W-:-:S04]  /*42a0*/  IMAD.WIDE.U32 R4, R3, R14, R16 ;  /* 0x0000000e03047225 */ /* 0x000fc800078e0010 */
[----:B------:R-:W-:Y:S01]  /*42b0*/  IMAD R3, R3, R15, R0 ;  /* 0x0000000f03037224 */ /* 0x000fe200078e0200 */
[----:B------:R-:W-:Y:S02]  /*42c0*/  I2FP.F32.U32 R0, R24 ;  /* 0x0000001800007245 */ /* 0x000fe40000201000 */
[----:B------:R-:W2:Y:S01]  /*42d0*/  LDC R26, c[0x0][0x658] ;  /* 0x00019600ff1a7b82 */ /* 0x000ea20000000800 */
[----:B------:R-:W-:Y:S01]  /*42e0*/  IMAD.IADD R3, R5, 0x1, R3 ;  /* 0x0000000105037824 */ /* 0x000fe200078e0203 */
[----:B---3--:R-:W-:Y:S01]  /*42f0*/  ISETP.NE.U32.AND P0, PT, R28, RZ, PT ;  /* 0x000000ff1c00720c */ /* 0x008fe20003f05070 */
[----:B------:R-:W-:Y:S01]  /*4300*/  FMUL R0, R0, UR4 ;  /* 0x0000000400007c20 */ /* 0x000fe20008400000 */
[----:B------:R-:W-:Y:S02]  /*4310*/  IMAD.MOV.U32 R5, RZ, RZ, -0x1 ;  /* 0xffffffffff057424 */ /* 0x000fe400078e00ff */
[----:B------:R-:W-:Y:S01]  /*4320*/  ISETP.NE.AND.EX P0, PT, R29, RZ, PT, P0 ;  /* 0x000000ff1d00720c */ /* 0x000fe20003f05300 */
[----:B------:R3:W4:Y:S01]  /*4330*/  F2I.U32.TRUNC.NTZ R13, R0 ;  /* 0x00000000000d7305 */ /* 0x000722000020f000 */
[----:B------:R-:W3:Y:S01]  /*4340*/  LDC R15, c[0x0][0x148] ;  /* 0x00005200ff0f7b82 */ /* 0x000ee20000000800 */
[----:B0-----:R-:W-:-:S02]  /*4350*/  SHF.R.U64 R12, R4, R6, R3 ;  /* 0x00000006040c7219 */ /* 0x001fc40000001203 */
[----:B------:R-:W-:-:S05]  /*4360*/  SHF.R.U32.HI R3, RZ, R6, R3 ;  /* 0x00000006ff037219 */ /* 0x000fca0000011603 */
[----:B------:R-:W0:Y:S01]  /*4370*/  LDC R20, c[0x0][0x600] ;  /* 0x00018000ff147b82 */ /* 0x000e220000000800 */
[-CC-:B-1----:R-:W-:Y:S02]  /*4380*/  SHF.R.U64 R10, R12, R8.reuse, R3.reuse ;  /* 0x000000080c0a7219 */ /* 0x182fe40000001203 */
[----:B------:R-:W-:-:S05]  /*4390*/  SHF.R.U32.HI R3, RZ, R8, R3 ;  /* 0x00000008ff037219 */ /* 0x000fca0000011603 */
[----:B------:R-:W1:Y:S01]  /*43a0*/  LDC R27, c[0x0][0x648] ;  /* 0x00019200ff1b7b82 */ /* 0x000e620000000800 */
[-C--:B--2---:R-:W-:Y:S02]  /*43b0*/  SHF.L.U32 R4, R5, R26.reuse, RZ ;  /* 0x0000001a05047219 */ /* 0x084fe400000006ff */
[-CC-:B------:R-:W-:Y:S02]  /*43c0*/  SHF.R.U64 R14, R10, R26.reuse, R3.reuse ;  /* 0x0000001a0a0e7219 */ /* 0x180fe40000001203 */
[----:B------:R-:W-:Y:S02]  /*43d0*/  SHF.R.U32.HI R5, RZ, R26, R3 ;  /* 0x0000001aff057219 */ /* 0x000fe40000011603 */
[----:B------:R-:W-:Y:S01]  /*43e0*/  LOP3.LUT R25, RZ, R4, RZ, 0x33, !PT ;  /* 0x00000004ff197212 */ /* 0x000fe200078e33ff */
[----:B------:R-:W2:Y:S01]  /*43f0*/  LDC R30, c[0x0][0x638] ;  /* 0x00018e00ff1e7b82 */ /* 0x000ea20000000800 */
[----:B------:R-:W-:Y:S01]  /*4400*/  SHF.L.U32 R26, R7, R26, RZ ;  /* 0x0000001a071a7219 */ /* 0x000fe200000006ff */
[----:B------:R-:W-:-:S06]  /*4410*/  IMAD.MOV.U32 R4, RZ, RZ, R14 ;  /* 0x000000ffff047224 */ /* 0x000fcc00078e000e */
[----:B------:R-:W0:Y:S01]  /*4420*/  LDC R31, c[0x0][0x610] ;  /* 0x00018400ff1f7b82 */ /* 0x000e220000000800 */
[----:B----4-:R-:W-:Y:S05]  /*4430*/  @!P0 BRA `(.L_x_93) ;  /* 0x0000000000288947 */ /* 0x010fea0003800000 */
[----:B------:R-:W4:Y:S02]  /*4440*/  LDC R3, c[0x0][0x64c] ;  /* 0x00019300ff037b82 */ /* 0x000f240000000800 */
[----:B----4-:R-:W-:-:S05]  /*4450*/  IADD3 R3, P0, R14, R3, RZ ;  /* 0x000000030e037210 */ /* 0x010fca0007f1e0ff */
        /* <DEDUP_REMOVED lines=8> */
.L_x_93:
[----:B------:R-:W-:Y:S01]  /*44e0*/  ISETP.NE.AND P0, PT, R2, 0x1, PT ;  /* 0x000000010200780c */ /* 0x000fe20003f05270 */
[----:B0-----:R-:W-:Y:S01]  /*44f0*/  VIADD R7, R20, 0xffffffff ;  /* 0xffffffff14077836 */ /* 0x001fe20000000000 */
[----:B-1-3--:R-:W-:Y:S01]  /*4500*/  SHF.R.U64 R0, R4, R27, R5 ;  /* 0x0000001b04007219 */ /* 0x00afe20000001205 */
[----:B------:R-:W-:Y:S01]  /*4510*/  IMAD.MOV R13, RZ, RZ, -R13 ;  /* 0x000000ffff0d7224 */ /* 0x000fe200078e0a0d */
[----:B------:R-:W-:Y:S01]  /*4520*/  LOP3.LUT R5, R10, R25, RZ, 0xc0, !PT ;  /* 0x000000190a057212 */ /* 0x000fe200078ec0ff */
[----:B------:R-:W-:Y:S01]  /*4530*/  IMAD.MOV.U32 R4, RZ, RZ, 0x1 ;  /* 0x00000001ff047424 */ /* 0x000fe200078e00ff */
[----:B------:R-:W-:Y:S01]  /*4540*/  LOP3.LUT R12, R12, R7, RZ, 0xc0, !PT ;  /* 0x000000070c0c7212 */ /* 0x000fe200078ec0ff */
[----:B------:R-:W-:Y:S02]  /*4550*/  IMAD.MOV R3, RZ, RZ, -R0 ;  /* 0x000000ffff037224 */ /* 0x000fe400078e0a00 */
[----:B------:R-:W-:Y:S02]  /*4560*/  IMAD R0, R26, R0, R5 ;  /* 0x000000001a007224 */ /* 0x000fe400078e0205 */
[----:B--2---:R-:W-:-:S02]  /*4570*/  IMAD R3, R3, R30, R14 ;  /* 0x0000001e03037224 */ /* 0x004fc400078e020e */
[----:B------:R-:W-:Y:S02]  /*4580*/  @P0 IMAD R21, R15, R13, R24 ;  /* 0x0000000d0f150224 */ /* 0x000fe400078e0218 */
[----:B------:R-:W-:Y:S01]  /*4590*/  IMAD R5, R3, R20, R12 ;  /* 0x0000001403057224 */ /* 0x000fe200078e020c */
[----:B------:R-:W-:Y:S01]  /*45a0*/  PRMT R3, R4, 0x7610, R3 ;  /* 0x0000761004037816 */ /* 0x000fe20000000003 */
[----:B------:R-:W-:-:S05]  /*45b0*/  IMAD R0, R0, R31, R21 ;  /* 0x0000001f00007224 */ /* 0x000fca00078e0215 */
[----:B------:R-:W-:Y:S02]  /*45c0*/  SEL R59, R5, R0, !P0 ;  /* 0x00000000053b7207 */ /* 0x000fe40004000000 */
[----:B------:R-:W-:-:S07]  /*45d0*/  SEL R0, R0, R5, !P0 ;  /* 0x0000000500007207 */ /* 0x000fce0004000000 */
.L_x_91:
[----:B------:R-:W-:Y:S01]  /*45e0*/  LOP3.LUT P0, RZ, R3, 0xff, RZ, 0xc0, !PT ;  /* 0x000000ff03ff7812 */ /* 0x000fe2000780c0ff */
[----:B------:R-:W-:-:S12]  /*45f0*/  IMAD.MOV.U32 R58, RZ, RZ, R0 ;  /* 0x000000ffff3a7224 */ /* 0x000fd800078e0000 */
[----:B------:R-:W-:Y:S05]  /*4600*/  @P0 BRA `(.L_x_94) ;  /* 0xffffffc800400947 */ /* 0x000fea000383ffff */
[----:B------:R-:W-:Y:S05]  /*4610*/  EXIT ;  /* 0x000000000000794d */ /* 0x000fea0003800000 */
.L_x_3:
[----:B0-----:R-:W-:Y:S01]  /*4620*/  ULDC.64 UR4, c[0x0][0x650] ;  /* 0x0001940000047ab9 */ /* 0x001fe20000000a00 */
        /* <DEDUP_REMOVED lines=25> */
.L_x_96:
[--C-:B------:R-:W-:Y:S01]  /*47c0*/  SHF.R.U64 R12, R10, R14, R11.reuse ;  /* 0x0000000e0a0c7219 */ /* 0x100fe2000000120b */
[----:B------:R-:W0:Y:S01]  /*47d0*/  LDC R22, c[0x0][0x618] ;  /* 0x00018600ff167b82 */ /* 0x000e220000000800 */
[----:B------:R-:W-:Y:S01]  /*47e0*/  I2FP.F32.U32 R6, R4 ;  /* 0x0000000400067245 */ /* 0x000fe20000201000 */
[----:B------:R-:W-:Y:S01]  /*47f0*/  ULDC UR4, c[0x0][0x150] ;  /* 0x0000540000047ab9 */ /* 0x000fe20000000800 */
[----:B------:R-:W-:Y:S02]  /*4800*/  SHF.R.U32.HI R5, RZ, R14, R11 ;  /* 0x0000000eff057219 */ /* 0x000fe4000001160b */
[----:B------:R-:W-:Y:S01]  /*4810*/  IADD3 R9, P0, RZ, -R12, RZ ;  /* 0x8000000cff097210 */ /* 0x000fe20007f1e0ff */
[----:B------:R-:W-:Y:S01]  /*4820*/  FMUL R11, R6, UR4 ;  /* 0x00000004060b7c20 */ /* 0x000fe20008400000 */
[----:B------:R-:W-:Y:S01]  /*4830*/  ULDC UR4, c[0x0][0x154] ;  /* 0x0000550000047ab9 */ /* 0x000fe20000000800 */
[----:B------:R-:W1:Y:S02]  /*4840*/  LDC.64 R24, c[0x0][0x640] ;  /* 0x00019000ff187b82 */ /* 0x000e640000000a00 */
[----:B------:R-:W-:-:S02]  /*4850*/  IMAD.X R5, RZ, RZ, ~R5, P0 ;  /* 0x000000ffff057224 */ /* 0x000fc400000e0e05 */
[----:B------:R-:W2:Y:S01]  /*4860*/  F2I.U32.TRUNC.NTZ R11, R11 ;  /* 0x0000000b000b7305 */ /* 0x000ea2000020f000 */
[----:B------:R-:W-:-:S03]  /*4870*/  IMAD.WIDE.U32 R6, R9, R20, R16 ;  /* 0x0000001409067225 */ /* 0x000fc600078e0010 */
[----:B------:R-:W3:Y:S01]  /*4880*/  LDC R13, c[0x0][0x144] ;  /* 0x00005100ff0d7b82 */ /* 0x000ee20000000800 */
[----:B------:R-:W-:-:S04]  /*4890*/  IMAD R8, R5, R20, RZ ;  /* 0x0000001405087224 */ /* 0x000fc800078e02ff */
[----:B------:R-:W-:Y:S02]  /*48a0*/  IMAD R5, R9, R21, R8 ;  /* 0x0000001509057224 */ /* 0x000fe400078e0208 */
[----:B------:R-:W-:Y:S01]  /*48b0*/  IMAD.MOV.U32 R8, RZ, RZ, -0x1 ;  /* 0xffffffffff087424 */ /* 0x000fe200078e00ff */
[----:B------:R-:W4:Y:S01]  /*48c0*/  LDC R14, c[0x0][0x608] ;  /* 0x00018200ff0e7b82 */ /* 0x000f220000000800 */
[----:B------:R-:W-:Y:S01]  /*48d0*/  IMAD.IADD R5, R7, 0x1, R5 ;  /* 0x0000000107057824 */ /* 0x000fe200078e0205 */
[----:B------:R-:W-:-:S04]  /*48e0*/  I2FP.F32.U32 R7, R3 ;  /* 0x0000000300077245 */ /* 0x000fc80000201000 */
[-C--:B0-----:R-:W-:Y:S01]  /*48f0*/  SHF.R.U64 R10, R6, R22.reuse, R5 ;  /* 0x00000016060a7219 */ /* 0x081fe20000001205 */
[----:B--2---:R-:W-:Y:S01]  /*4900*/  IMAD.MOV R6, RZ, RZ, -R11 ;  /* 0x000000ffff067224 */ /* 0x004fe200078e0a0b */
[----:B------:R-:W0:Y:S01]  /*4910*/  LDC R9, c[0x0][0x658] ;  /* 0x00019600ff097b82 */ /* 0x000e220000000800 */
[----:B-1----:R-:W-:Y:S01]  /*4920*/  ISETP.NE.U32.AND P0, PT, R24, RZ, PT ;  /* 0x000000ff1800720c */ /* 0x002fe20003f05070 */
[----:B------:R-:W-:Y:S01]  /*4930*/  FMUL R7, R7, UR4 ;  /* 0x0000000407077c20 */ /* 0x000fe20008400000 */
[----:B------:R-:W-:Y:S02]  /*4940*/  SHF.R.U32.HI R5, RZ, R22, R5 ;  /* 0x00000016ff057219 */ /* 0x000fe40000011605 */
[----:B------:R-:W-:-:S03]  /*4950*/  ISETP.NE.AND.EX P0, PT, R25, RZ, PT, P0 ;  /* 0x000000ff1900720c */ /* 0x000fc60003f05300 */
[----:B------:R-:W1:Y:S01]  /*4960*/  LDC R20, c[0x0][0x148] ;  /* 0x00005200ff147b82 */ /* 0x000e620000000800 */
[----:B---3--:R-:W-:Y:S02]  /*4970*/  IMAD R23, R13, R6, R4 ;  /* 0x000000060d177224 */ /* 0x008fe400078e0204 */
[----:B------:R-:W-:-:S05]  /*4980*/  IMAD.MOV.U32 R6, RZ, RZ, 0x1 ;  /* 0x00000001ff067424 */ /* 0x000fca00078e00ff */
[----:B------:R-:W2:Y:S01]  /*4990*/  LDC R21, c[0x0][0x600] ;  /* 0x00018000ff157b82 */ /* 0x000ea20000000800 */
[-CC-:B----4-:R-:W-:Y:S02]  /*49a0*/  SHF.R.U64 R13, R10, R14.reuse, R5.reuse ;  /* 0x0000000e0a0d7219 */ /* 0x190fe40000001205 */
[----:B------:R-:W-:Y:S02]  /*49b0*/  SHF.R.U32.HI R4, RZ, R14, R5 ;  /* 0x0000000eff047219 */ /* 0x000fe40000011605 */
[----:B------:R3:W4:Y:S03]  /*49c0*/  F2I.U32.TRUNC.NTZ R14, R7 ;  /* 0x00000007000e7305 */ /* 0x000726000020f000 */
[----:B------:R-:W1:Y:S01]  /*49d0*/  LDC R26, c[0x0][0x648] ;  /* 0x00019200ff1a7b82 */ /* 0x000e620000000800 */
[-C--:B0-----:R-:W-:Y:S02]  /*49e0*/  SHF.R.U64 R15, R13, R9.reuse, R4 ;  /* 0x000000090d0f7219 */ /* 0x081fe40000001204 */
[----:B------:R-:W-:-:S02]  /*49f0*/  SHF.L.U32 R8, R8, R9, RZ ;  /* 0x0000000908087219 */ /* 0x000fc400000006ff */
[-C--:B------:R-:W-:Y:S01]  /*4a00*/  SHF.R.U32.HI R5, RZ, R9.reuse, R4 ;  /* 0x00000009ff057219 */ /* 0x080fe20000011604 */
[----:B------:R-:W-:Y:S01]  /*4a10*/  IMAD.MOV.U32 R4, RZ, RZ, R15 ;  /* 0x000000ffff047224 */ /* 0x000fe200078e000f */
[----:B------:R-:W-:Y:S01]  /*4a20*/  SHF.L.U32 R22, R6, R9, RZ ;  /* 0x0000000906167219 */ /* 0x000fe200000006ff */
[----:B------:R-:W0:Y:S01]  /*4a30*/  LDC R27, c[0x0][0x638] ;  /* 0x00018e00ff1b7b82 */ /* 0x000e220000000800 */
[----:B------:R-:W-:-:S07]  /*4a40*/  LOP3.LUT R28, RZ, R8, RZ, 0x33, !PT ;  /* 0x00000008ff1c7212 */ /* 0x000fce00078e33ff */
        /* <DEDUP_REMOVED lines=12> */
.L_x_97:
[----:B------:R-:W-:Y:S01]  /*4b10*/  ISETP.NE.AND P0, PT, R2, 0x1, PT ;  /* 0x000000010200780c */ /* 0x000fe20003f05270 */
[----:B--2---:R-:W-:Y:S01]  /*4b20*/  VIADD R7, R21, 0xffffffff ;  /* 0xffffffff15077836 */ /* 0x004fe20000000000 */
[----:B-1----:R-:W-:Y:S01]  /*4b30*/  SHF.R.U64 R5, R4, R26, R5 ;  /* 0x0000001a04057219 */ /* 0x002fe20000001205 */
[----:B------:R-:W-:Y:S01]  /*4b40*/  IMAD.MOV R14, RZ, RZ, -R14 ;  /* 0x000000ffff0e7224 */ /* 0x000fe200078e0a0e */
[----:B------:R-:W-:Y:S01]  /*4b50*/  LOP3.LUT R4, R13, R28, RZ, 0xc0, !PT ;  /* 0x0000001c0d047212 */ /* 0x000fe200078ec0ff */
[----:B------:R-:W-:Y:S01]  /*4b60*/  IMAD.MOV.U32 R8, RZ, RZ, R12 ;  /* 0x000000ffff087224 */ /* 0x000fe200078e000c */
[----:B------:R-:W-:Y:S01]  /*4b70*/  LOP3.LUT R10, R10, R7, RZ, 0xc0, !PT ;  /* 0x000000070a0a7212 */ /* 0x000fe200078ec0ff */
[----:B------:R-:W-:Y:S02]  /*4b80*/  IMAD.MOV R6, RZ, RZ, -R5 ;  /* 0x000000ffff067224 */ /* 0x000fe400078e0a05 */
[----:B------:R-:W-:-:S04]  /*4b90*/  IMAD R4, R22, R5, R4 ;  /* 0x0000000516047224 */ /* 0x000fc800078e0204 */
[----:B------:R-:W-:Y:S02]  /*4ba0*/  @P0 IMAD R23, R20, R14, R3 ;  /* 0x0000000e14170224 */ /* 0x000fe400078e0203 */
[----:B0-----:R-:W-:Y:S02]  /*4bb0*/  IMAD R3, R6, R27, R15 ;  /* 0x0000001b06037224 */ /* 0x001fe400078e020f */
[----:B------:R-:W-:Y:S02]  /*4bc0*/  IMAD R7, R4, R29, R23 ;  /* 0x0000001d04077224 */ /* 0x000fe400078e0217 */
[----:B------:R-:W-:Y:S02]  /*4bd0*/  IMAD R4, R3, R21, R10 ;  /* 0x0000001503047224 */ /* 0x000fe400078e020a */
[----:B------:R-:W-:-:S03]  /*4be0*/  IMAD.MOV.U32 R6, RZ, RZ, 0x1 ;  /* 0x00000001ff067424 */ /* 0x000fc600078e00ff */
[----:B------:R-:W-:Y:S02]  /*4bf0*/  SEL R9, R4, R7, !P0 ;  /* 0x0000000704097207 */ /* 0x000fe40004000000 */
[----:B------:R-:W-:-:S07]  /*4c00*/  SEL R7, R7, R4, !P0 ;  /* 0x0000000407077207 */ /* 0x000fce0004000000 */
.L_x_95:
[----:B------:R-:W-:-:S08]  /*4c10*/  NOP ;  /* 0x0000000000007918 */ /* 0x000fd00000000000 */
[----:B------:R-:W0:-:S00]  /*4c20*/  USETMAXREG.DEALLOC.CTAPOOL 0x28 ;  /* 0x00000028000079c8 */ /* 0x000e0000080e0500 */
[----:B0-----:R-:W-:-:S13]  /*4c30*/  ISETP.NE.AND P0, PT, R0, RZ, PT ;  /* 0x000000ff0000720c */ /* 0x001fda0003f05270 */
[----:B------:R-:W-:Y:S05]  /*4c40*/  @P0 EXIT ;  /* 0x000000000000094d */ /* 0x000fea0003800000 */
[----:B------:R-:W-:Y:S01]  /*4c50*/  LOP3.LUT P0, RZ, R6, 0xff, RZ, 0xc0, !PT ;  /* 0x000000ff06ff7812 */ /* 0x000fe2000780c0ff */
[----:B------:R-:W-:Y:S02]  /*4c60*/  IMAD.MOV.U32 R0, RZ, RZ, 0x1 ;  /* 0x00000001ff007424 */ /* 0x000fe400078e00ff */
[----:B------:R-:W-:-:S10]  /*4c70*/  IMAD.MOV.U32 R12, RZ, RZ, RZ ;  /* 0x000000ffff0c7224 */ /* 0x000fd400078e00ff */
[----:B------:R-:W-:Y:S05]  /*4c80*/  @!P0 BRA `(.L_x_98) ;  /* 0x0000000c00308947 */ /* 0x000fea0003800000 */
[----:B------:R-:W0:Y:S01]  /*4c90*/  LDC R0, c[0x0][0x28c] ;  /* 0x0000a300ff007b82 */ /* 0x000e220000000800 */
[----:B------:R-:W-:Y:S01]  /*4ca0*/  ULDC UR5, c[0x0][0x600] ;  /* 0x0001800000057ab9 */ /* 0x000fe20000000800 */
[----:B------:R-:W-:Y:S01]  /*4cb0*/  ULDC UR4, c[0x0][0xc] ;  /* 0x0000030000047ab9 */ /* 0x000fe20000000800 */
[----:B------:R-:W-:Y:S01]  /*4cc0*/  UIADD3 UR16, UR5, -0x1, URZ ;  /* 0xffffffff05107890 */ /* 0x000fe2000fffe03f */
[C---:B------:R-:W-:Y:S01]  /*4cd0*/  LOP3.LUT P2, RZ, R18.reuse, 0x7f, RZ, 0xc0, !PT ;  /* 0x0000007f12ff7812 */ /* 0x040fe2000784c0ff */
[----:B------:R-:W-:Y:S01]  /*4ce0*/  ULDC UR6, c[0x0][0x658] ;  /* 0x0001960000067ab9 */ /* 0x000fe20000000800 */
[----:B------:R-:W-:Y:S01]  /*4cf0*/  ULDC UR5, c[0x0][0x10] ;  /* 0x0000040000057ab9 */ /* 0x000fe20000000800 */
[----:B------:R-:W-:Y:S01]  /*4d00*/  UMOV UR7, 0xffffffff ;  /* 0xffffffff00077882 */ /* 0x000fe20000000000 */
[----:B------:R-:W-:Y:S01]  /*4d10*/  UMOV UR8, 0x1 ;  /* 0x0000000100087882 */ /* 0x000fe20000000000 */
[----:B------:R-:W-:Y:S01]  /*4d20*/  UIMAD.WIDE.U32 UR4, UR4, UR5, URZ ;  /* 0x00000005040472a5 */ /* 0x000fe2000f8e003f */
[----:B------:R-:W-:Y:S01]  /*4d30*/  LOP3.LUT P0, RZ, R18, 0x1f, RZ, 0xc0, !PT ;  /* 0x0000001f12ff7812 */ /* 0x000fe2000780c0ff */
[----:B------:R-:W-:Y:S01]  /*4d40*/  USHF.L.U32 UR7, UR7, UR6, URZ ;  /* 0x0000000607077299 */ /* 0x000fe2000800063f */
[----:B------:R-:W-:Y:S01]  /*4d50*/  BSSY B0, `(.L_x_98) ;  /* 0x00000bf000007945 */ /* 0x000fe20003800000 */
[----:B------:R-:W-:Y:S01]  /*4d60*/  USHF.L.U32 UR18, UR8, UR6, URZ ;  /* 0x0000000608127299 */ /* 0x000fe2000800063f */
[----:B------:R-:W-:Y:S01]  /*4d70*/  IMAD.MOV.U32 R13, RZ, RZ, 0x1 ;  /* 0x00000001ff0d7424 */ /* 0x000fe200078e00ff */
[----:B------:R-:W-:Y:S01]  /*4d80*/  LOP3.LUT R11, R19, 0x2, RZ, 0xfc, !PT ;  /* 0x00000002130b7812 */ /* 0x000fe200078efcff */
[----:B------:R-:W-:Y:S01]  /*4d90*/  ULDC UR6, c[0x0][0x14] ;  /* 0x0000050000067ab9 */ /* 0x000fe20000000800 */
[----:B------:R-:W-:Y:S01]  /*4da0*/  PLOP3.LUT P0, PT, P0, P2, PT, 0x8a, 0x0 ;  /* 0x000000000000781c */ /* 0x000fe20000705172 */
[----:B------:R-:W-:Y:S01]  /*4db0*/  UIMAD.WIDE.U32 UR20, UR4, UR6, URZ ;  /* 0x00000006041472a5 */ /* 0x000fe2000f8e003f */
[----:B------:R-:W-:Y:S01]  /*4dc0*/  IMAD.MOV.U32 R12, RZ, RZ, RZ ;  /* 0x000000ffff0c7224 */ /* 0x000fe200078e00ff */
[----:B------:R-:W-:-:S02]  /*4dd0*/  UIMAD UR13, UR5, UR6, URZ ;  /* 0x00000006050d72a4 */ /* 0x000fc4000f8e023f */
[----:B------:R-:W-:Y:S01]  /*4de0*/  ULOP3.LUT UR17, URZ, UR7, URZ, 0x33, !UPT ;  /* 0x000000073f117292 */ /* 0x000fe2000f8e333f */
[----:B0-----:R-:W-:Y:S01]  /*4df0*/  VIADD R0, R0, 0x3f ;  /* 0x0000003f00007836 */ /* 0x001fe20000000000 */
[----:B------:R-:W-:Y:S01]  /*4e00*/  UIADD3 UR13, UR21, UR13, URZ ;  /* 0x0000000d150d7290 */ /* 0x000fe2000fffe03f */
[----:B------:R-:W-:-:S03]  /*4e10*/  ULDC.64 UR22, c[0x0][0x198] ;  /* 0x0000660000167ab9 */ /* 0x000fc60000000a00 */
[----:B------:R-:W-:-:S04]  /*4e20*/  SHF.R.S32.HI R3, RZ, 0x1f, R0 ;  /* 0x0000001fff037819 */ /* 0x000fc80000011400 */
[----:B------:R-:W-:Y:S01]  /*4e30*/  LEA.HI R3, R3, R0, RZ, 0x6 ;  /* 0x0000000003037211 */ /* 0x000fe200078f30ff */
[----:B------:R-:W-:-:S03]  /*4e40*/  IMAD.MOV.U32 R0, RZ, RZ, 0x1 ;  /* 0x00000001ff007424 */ /* 0x000fc600078e00ff */
[----:B------:R-:W-:-:S05]  /*4e50*/  SHF.R.S32.HI R3, RZ, 0x6, R3 ;  /* 0x00000006ff037819 */ /* 0x000fca0000011403 */
[----:B------:R-:W-:-:S07]  /*4e60*/  VIADD R10, R3, 0x1 ;  /* 0x00000001030a7836 */ /* 0x000fce0000000000 */
.L_x_110:
[----:B------:R-:W-:-:S03]  /*4e70*/  UMOV UR4, 0xffffffff ;  /* 0xffffffff00047882 */ /* 0x000fc60000000000 */
[----:B------:R-:W-:Y:S05]  /*4e80*/  BRA.DIV UR4, `(.L_x_99) ;  /* 0x0000000e04787947 */ /* 0x000fea000b800000 */
[----:B------:R-:W-:-:S13]  /*4e90*/  ELECT P6, URZ, PT ;  /* 0x00000000003f782f */ /* 0x000fda00038c0000 */
.L_x_120:
[----:B------:R-:W0:Y:S01]  /*4ea0*/  LDC R4, c[0x0][0x28c] ;  /* 0x0000a300ff047b82 */ /* 0x000e220000000800 */
[----:B------:R-:W-:Y:S01]  /*4eb0*/  BSSY B1, `(.L_x_100) ;  /* 0x0000037000017945 */ /* 0x000fe20003800000 */
[----:B0-----:R-:W-:-:S13]  /*4ec0*/  ISETP.LT.OR P6, PT, R4, 0x1, !P6 ;  /* 0x000000010400780c */ /* 0x001fda00077c1670 */
[----:B------:R-:W-:Y:S05]  /*4ed0*/  @P6 BRA `(.L_x_101) ;  /* 0x0000000000d06947 */ /* 0x000fea0003800000 */
[----:B------:R-:W-:Y:S02]  /*4ee0*/  IMAD.SHL.U32 R15, R9, 0x40, RZ ;  /* 0x00000040090f7824 */ /* 0x000fe400078e00ff */
[----:B------:R-:W-:Y:S02]  /*4ef0*/  IMAD.SHL.U32 R18, R7, 0x80, RZ ;  /* 0x0000008007127824 */ /* 0x000fe400078e00ff */
[----:B------:R-:W-:Y:S02]  /*4f00*/  IMAD.MOV.U32 R20, RZ, RZ, RZ ;  /* 0x000000ffff147224 */ /* 0x000fe400078e00ff */
[----:B------:R-:W-:Y:S02]  /*4f10*/  IMAD.MOV.U32 R4, RZ, RZ, R10 ;  /* 0x000000ffff047224 */ /* 0x000fe400078e000a */
[----:B------:R-:W-:Y:S02]  /*4f20*/  IMAD.MOV.U32 R5, RZ, RZ, R0 ;  /* 0x000000ffff057224 */ /* 0x000fe400078e0000 */
[----:B------:R-:W-:-:S07]  /*4f30*/  IMAD.MOV.U32 R6, RZ, RZ, R12 ;  /* 0x000000ffff067224 */ /* 0x000fce00078e000c */
.L_x_105:
[----:B------:R-:W0:Y:S01]  /*4f40*/  S2R R14, SR_CgaCtaId ;  /* 0x00000000000e7919 */ /* 0x000e220000008800 */
[----:B------:R-:W-:Y:S01]  /*4f50*/  MOV R7, 0x400 ;  /* 0x0000040000077802 */ /* 0x000fe20000000f00 */
[----:B------:R-:W1:Y:S03]  /*4f60*/  @!P2 LDC R9, c[0x0][0x500] ;  /* 0x00014000ff09ab82 */ /* 0x000e660000000800 */
[----:B0-----:R-:W-:Y:S02]  /*4f70*/  LEA R21, R14, R7, 0x18 ;  /* 0x000000070e157211 */ /* 0x001fe400078ec0ff */
[----:B------:R-:W-:-:S03]  /*4f80*/  SHF.L.U32 R7, R5, 0x1f, RZ ;  /* 0x0000001f05077819 */ /* 0x000fc600000006ff */
[----:B------:R-:W-:-:S04]  /*4f90*/  IMAD R14, R6, 0x8, R21 ;  /* 0x00000008060e7824 */ /* 0x000fc800078e0215 */
[----:B------:R-:W0:Y:S02]  /*4fa0*/  SYNCS.PHASECHK.TRANS64.TRYWAIT P1, [R14+URZ+0x18], R7 ;  /* 0x000018070e0075a7 */ /* 0x000e24000802017f */
[----:B01----:R-:W-:Y:S05]  /*4fb0*/  @!P1 BRA `(.L_x_102) ;  /* 0x0000000c004c9947 */ /* 0x003fea0003800000 */
.L_x_121:
[----:B0-----:R-:W-:Y:S01]  /*4fc0*/  PRMT R7, R11, 0x9910, RZ ;  /* 0x000099100b077816 */ /* 0x001fe200000000ff */
[----:B------:R0:W-:Y:S03]  /*4fd0*/  @!P2 SYNCS.ARRIVE.TRANS64 RZ, [R14+URZ], R9 ;  /* 0x000000090effa9a7 */ /* 0x0001e6000800003f */
[----:B------:R-:W-:-:S13]  /*4fe0*/  ISETP.NE.AND P1, PT, R7, 0x2, PT ;  /* 0x000000020700780c */ /* 0x000fda0003f25270 */
[----:B0-----:R-:W-:Y:S05]  /*4ff0*/  @P1 BRA `(.L_x_103) ;  /* 0x0000000000041947 */ /* 0x001fea0003800000 */
[----:B------:R-:W-:Y:S01]  /*5000*/  BPT.TRAP 0x1 ;  /* 0x000000040000795c */ /* 0x000fe20000300000 */
.L_x_103:
[----:B------:R-:W-:Y:S05]  /*5010*/  @P0 BRA `(.L_x_104) ;  /* 0x0000000000040947 */ /* 0x000fea0003800000 */
[----:B------:R-:W-:Y:S01]  /*5020*/  BPT.TRAP 0x1 ;  /* 0x000000040000795c */ /* 0x000fe20000300000 */
.L_x_104:
[--C-:B------:R-:W-:Y:S01]  /*5030*/  IMAD R7, R6, 0x4000, R21.reuse ;  /* 0x0000400006077824 */ /* 0x100fe200078e0215 */
[----:B------:R-:W-:Y:S01]  /*5040*/  R2UR UR9, R14 ;  /* 0x000000000e0972ca */ /* 0x000fe200000e0000 */
[----:B------:R-:W-:Y:S01]  /*5050*/  IMAD R21, R6, 0x2000, R21 ;  /* 0x0000200006157824 */ /* 0x000fe200078e0215 */
[----:B------:R-:W-:Y:S01]  /*5060*/  UIADD3 UR4, UP0, UR22, 0xf0, URZ ;  /* 0x000000f016047890 */ /* 0x000fe2000ff1e03f */
[----:B------:R-:W-:Y:S01]  /*5070*/  VIADD R4, R4, 0xffffffff ;  /* 0xffffffff04047836 */ /* 0x000fe20000000000 */
[----:B------:R-:W-:Y:S01]  /*5080*/  R2UR UR5, R7 ;  /* 0x00000000070572ca */ /* 0x000fe200000e0000 */
[----:B------:R-:W-:Y:S01]  /*5090*/  UIADD3 UR24, UP1, UR22, 0x1f0, URZ ;  /* 0x000001f016187890 */ /* 0x000fe2000ff3e03f */
[----:B------:R-:W-:Y:S01]  /*50a0*/  R2UR UR8, R21 ;  /* 0x00000000150872ca */ /* 0x000fe200000e0000 */
[----:B------:R-:W-:Y:S01]  /*50b0*/  VIADD R6, R6, 0x1 ;  /* 0x0000000106067836 */ /* 0x000fe20000000000 */
[----:B------:R-:W-:Y:S01]  /*50c0*/  R2UR UR11, R18 ;  /* 0x00000000120b72ca */ /* 0x000fe200000e0000 */
[----:B------:R-:W-:Y:S01]  /*50d0*/  UIADD3.X UR25, URZ, UR23, URZ, UP1, !UPT ;  /* 0x000000173f197290 */ /* 0x000fe20008ffe43f */
[----:B------:R-:W-:Y:S01]  /*50e0*/  R2UR UR10, R20 ;  /* 0x00000000140a72ca */ /* 0x000fe200000e0000 */
[----:B------:R-:W-:Y:S01]  /*50f0*/  UMOV UR6, 0x0 ;  /* 0x0000000000067882 */ /* 0x000fe20000000000 */
[----:B------:R-:W-:Y:S01]  /*5100*/  R2UR UR12, R8 ;  /* 0x00000000080c72ca */ /* 0x000fe200000e0000 */
[----:B------:R-:W-:Y:S01]  /*5110*/  UMOV UR7, 0x10000000 ;  /* 0x1000000000077882 */ /* 0x000fe20000000000 */
[----:B------:R-:W-:Y:S01]  /*5120*/  R2UR UR19, R15 ;  /* 0x000000000f1372ca */ /* 0x000fe200000e0000 */
[----:B------:R-:W-:Y:S01]  /*5130*/  VIADD R20, R20, 0x40 ;  /* 0x0000004014147836 */ /* 0x000fe20000000000 */
[----:B------:R-:W-:Y:S01]  /*5140*/  ISETP.GT.AND P3, PT, R4, 0x1, PT ;  /* 0x000000010400780c */ /* 0x000fe20003f64270 */
[----:B------:R-:W-:Y:S01]  /*5150*/  UIADD3 UR14, UR5, 0x100, URZ ;  /* 0x00000100050e7890 */ /* 0x000fe2000fffe03f */
[----:B------:R-:W-:Y:S01]  /*5160*/  ISETP.NE.AND P1, PT, R6, 0x3, PT ;  /* 0x000000030600780c */ /* 0x000fe20003f25270 */
[----:B------:R-:W-:-:S02]  /*5170*/  UIADD3.X UR5, URZ, UR23, URZ, UP0, !UPT ;  /* 0x000000173f057290 */ /* 0x000fc400087fe43f */
[----:B------:R-:W-:Y:S01]  /*5180*/  UIADD3 UR15, UR8, 0xc100, URZ ;  /* 0x0000c100080f7890 */ /* 0x000fe2000fffe03f */
[----:B------:R-:W-:Y:S02]  /*5190*/  SEL R14, RZ, 0x1, P1 ;  /* 0x00000001ff0e7807 */ /* 0x000fe40000800000 */
[----:B------:R-:W-:Y:S01]  /*51a0*/  UMOV UR8, UR14 ;  /* 0x0000000e00087c82 */ /* 0x000fe20008000000 */
[----:B------:R-:W-:Y:S02]  /*51b0*/  SEL R6, R6, RZ, P1 ;  /* 0x000000ff06067207 */ /* 0x000fe40000800000 */
[----:B------:R-:W-:Y:S01]  /*51c0*/  LOP3.LUT R5, R5, R14, RZ, 0x3c, !PT ;  /* 0x0000000e05057212 */ /* 0x000fe200078e3cff */
[----:B------:R0:W-:Y:S02]  /*51d0*/  UTMALDG.3D [UR8], [UR4], desc[UR6] ;  /* 0x00000608040075b4 */ /* 0x0001e40008011000 */
[----:B0-----:R-:W-:Y:S01]  /*51e0*/  UMOV UR8, UR15 ;  /* 0x0000000f00087c82 */ /* 0x001fe20008000000 */
[----:B------:R-:W-:-:S02]  /*51f0*/  UMOV UR11, UR19 ;  /* 0x00000013000b7c82 */ /* 0x000fc40008000000 */
[----:B------:R0:W-:Y:S02]  /*5200*/  UTMALDG.3D [UR8], [UR24], desc[UR6] ;  /* 0x00000608180075b4 */ /* 0x0001e40008011000 */
[----:B0-----:R-:W-:Y:S05]  /*5210*/  @P3 BRA `(.L_x_105) ;  /* 0xfffffffc00483947 */ /* 0x001fea000383ffff */
.L_x_101:
[----:B------:R-:W-:Y:S05]  /*5220*/  BSYNC B1 ;  /* 0x0000000000017941 */ /* 0x000fea0003800000 */
.L_x_100:
[----:B------:R-:W-:Y:S01]  /*5230*/  LOP3.LUT P3, RZ, R13, 0xff, RZ, 0xc0, !PT ;  /* 0x000000ff0dff7812 */ /* 0x000fe2000786c0ff */
[----:B------:R-:W-:Y:S01]  /*5240*/  IMAD.IADD R12, R3, 0x1, R12 ;  /* 0x00000001030c7824 */ /* 0x000fe200078e020c */
[----:B------:R-:W-:Y:S01]  /*5250*/  IADD3 R16, P4, R16, UR20, RZ ;  /* 0x0000001410107c10 */ /* 0x000fe2000ff9e0ff */
[----:B------:R-:W-:Y:S01]  /*5260*/  ULDC.64 UR4, c[0x0][0x650] ;  /* 0x0001940000047ab9 */ /* 0x000fe20000000a00 */
[----:B------:R-:W-:Y:S01]  /*5270*/  BSSY B1, `(.L_x_106) ;  /* 0x000006a000017945 */ /* 0x000fe20003800000 */
[----:B------:R-:W-:Y:S01]  /*5280*/  IMAD.MOV.U32 R9, RZ, RZ, -0x1 ;  /* 0xffffffffff097424 */ /* 0x000fe200078e00ff */
[----:B------:R-:W-:Y:S01]  /*5290*/  ISETP.GT.U32.AND P1, PT, R12, 0x2, PT ;  /* 0x000000020c00780c */ /* 0x000fe20003f24070 */
[----:B------:R-:W-:Y:S01]  /*52a0*/  IMAD.MOV.U32 R8, RZ, RZ, -0x1 ;  /* 0xffffffffff087424 */ /* 0x000fe200078e00ff */
[----:B------:R-:W-:Y:S02]  /*52b0*/  IADD3.X R17, R17, UR13, RZ, P4, !PT ;  /* 0x0000000d11117c10 */ /* 0x000fe4000a7fe4ff */
[----:B------:R-:W-:-:S02]  /*52c0*/  ISETP.LT.U32.AND P1, PT, R3, 0x3, P1 ;  /* 0x000000030300780c */ /* 0x000fc40000f21070 */
[----:B------:R-:W-:Y:S01]  /*52d0*/  PRMT R13, RZ, 0x7610, R13 ;  /* 0x00007610ff0d7816 */ /* 0x000fe2000000000d */
[----:B------:R-:W0:Y:S01]  /*52e0*/  @P3 S2R R5, SR_CgaCtaId ;  /* 0x0000000000053919 */ /* 0x000e220000008800 */
[----:B------:R-:W-:-:S04]  /*52f0*/  @P3 MOV R4, 0x400 ;  /* 0x0000040000043802 */ /* 0x000fc80000000f00 */
[----:B0-----:R-:W-:Y:S01]  /*5300*/  @P3 LEA R6, R5, R4, 0x18 ;  /* 0x0000000405063211 */ /* 0x001fe200078ec0ff */
[----:B------:R-:W-:-:S03]  /*5310*/  IMAD.WIDE.U32 R4, R12, -0x55555555, RZ ;  /* 0xaaaaaaab0c047825 */ /* 0x000fc600078e00ff */
[----:B------:R0:W-:Y:S01]  /*5320*/  @P3 SYNCS.ARRIVE.TRANS64.A1T0 RZ, [R6+URZ+0x48], RZ ;  /* 0x000048ff06ff39a7 */ /* 0x0001e2000810003f */
[----:B------:R-:W-:Y:S02]  /*5330*/  ISETP.GE.U32.AND P3, PT, R3, 0x3, PT ;  /* 0x000000030300780c */ /* 0x000fe40003f66070 */
[----:B------:R-:W-:Y:S02]  /*5340*/  SHF.R.U32.HI R7, RZ, 0x1, R5 ;  /* 0x00000001ff077819 */ /* 0x000fe40000011605 */
[----:B------:R-:W-:Y:S02]  /*5350*/  SEL R5, RZ, 0x1, !P1 ;  /* 0x00000001ff057807 */ /* 0x000fe40004800000 */
[----:B------:R-:W-:Y:S01]  /*5360*/  ISETP.GE.U32.AND P1, PT, R16, UR4, PT ;  /* 0x0000000410007c0c */ /* 0x000fe2000bf26070 */
[----:B------:R-:W-:Y:S01]  /*5370*/  IMAD R12, R7, -0x3, R12 ;  /* 0xfffffffd070c7824 */ /* 0x000fe200078e020c */
[----:B------:R-:W-:Y:S02]  /*5380*/  LOP3.LUT R0, R0, R5, RZ, 0x3c, !PT ;  /* 0x0000000500007212 */ /* 0x000fe400078e3cff */
[----:B------:R-:W-:-:S02]  /*5390*/  ISETP.GE.U32.AND.EX P1, PT, R17, UR5, PT, P1 ;  /* 0x0000000511007c0c */ /* 0x000fc4000bf26110 */
[----:B------:R-:W-:Y:S02]  /*53a0*/  PRMT R4, RZ, 0x7610, R4 ;  /* 0x00007610ff047816 */ /* 0x000fe40000000004 */
[----:B------:R-:W-:Y:S01]  /*53b0*/  @P3 LOP3.LUT R0, R0, 0x1, R7, 0x78, !PT ;  /* 0x0000000100003812 */ /* 0x000fe200078e7807 */
[----:B------:R-:W-:-:S08]  /*53c0*/  IMAD.MOV.U32 R7, RZ, RZ, -0x1 ;  /* 0xffffffffff077424 */ /* 0x000fd000078e00ff */
[----:B0-----:R-:W-:Y:S05]  /*53d0*/  @P1 BRA `(.L_x_107) ;  /* 0x00000004004c1947 */ /* 0x001fea0003800000 */
[----:B------:R-:W-:Y:S01]  /*53e0*/  ULDC.64 UR4, c[0x0][0x628] ;  /* 0x00018a0000047ab9 */ /* 0x000fe20000000a00 */
[----:B------:R-:W0:Y:S01]  /*53f0*/  S2R R15, SR_CTAID.X ;  /* 0x00000000000f7919 */ /* 0x000e220000002500 */
[----:B------:R-:W-:Y:S01]  /*5400*/  ISETP.NE.U32.AND P1, PT, RZ, UR4, PT ;  /* 0x00000004ff007c0c */ /* 0x000fe2000bf25070 */
[----:B------:R-:W-:Y:S01]  /*5410*/  ULDC UR7, c[0x0][0x630] ;  /* 0x00018c0000077ab9 */ /* 0x000fe20000000800 */
[----:B------:R-:W-:Y:S01]  /*5420*/  IMAD.MOV.U32 R4, RZ, RZ, R16 ;  /* 0x000000ffff047224 */ /* 0x000fe200078e0010 */
[----:B------:R-:W1:Y:S01]  /*5430*/  S2R R14, SR_CTAID.Y ;  /* 0x00000000000e7919 */ /* 0x000e620000002600 */
[----:B------:R-:W-:Y:S01]  /*5440*/  ISETP.NE.AND.EX P1, PT, RZ, UR5, PT, P1 ;  /* 0x00000005ff007c0c */ /* 0x000fe2000bf25310 */
[----:B------:R-:W-:-:S12]  /*5450*/  IMAD.MOV.U32 R5, RZ, RZ, R17 ;  /* 0x000000ffff057224 */ /* 0x000fd800078e0011 */
[----:B------:R-:W-:Y:S05]  /*5460*/  @!P1 BRA `(.L_x_108) ;  /* 0x0000000000289947 */ /* 0x000fea0003800000 */
[----:B------:R-:W-:Y:S02]  /*5470*/  ULDC UR6, c[0x0][0x634] ;  /* 0x00018d0000067ab9 */ /* 0x000fe40000000800 */
[----:B------:R-:W-:-:S05]  /*5480*/  IADD3 R9, P1, R16, UR6, RZ ;  /* 0x0000000610097c10 */ /* 0x000fca000ff3e0ff */
[----:B------:R-:W-:-:S04]  /*5490*/  IMAD.X R21, RZ, RZ, R17, P1 ;  /* 0x000000ffff157224 */ /* 0x000fc800008e0611 */
[----:B------:R-:W-:-:S04]  /*54a0*/  IMAD.WIDE.U32 R6, R21, UR4, RZ ;  /* 0x0000000415067c25 */ /* 0x000fc8000f8e00ff */
[----:B------:R-:W-:-:S04]  /*54b0*/  IMAD.WIDE.U32 R6, P1, R9, UR5, R6 ;  /* 0x0000000509067c25 */ /* 0x000fc8000f820006 */
[----:B------:R-:W-:-:S04]  /*54c0*/  IMAD.WIDE.U32 R8, R9, UR4, RZ ;  /* 0x0000000409087c25 */ /* 0x000fc8000f8e00ff */
[----:B------:R-:W-:Y:S01]  /*54d0*/  IMAD.X R5, RZ, RZ, RZ, P1 ;  /* 0x000000ffff057224 */ /* 0x000fe200008e06ff */
[----:B------:R-:W-:Y:S01]  /*54e0*/  IADD3 RZ, P1, R9, R6, RZ ;  /* 0x0000000609ff7210 */ /* 0x000fe20007f3e0ff */
[----:B------:R-:W-:-:S04]  /*54f0*/  IMAD.MOV.U32 R4, RZ, RZ, R7 ;  /* 0x000000ffff047224 */ /* 0x000fc800078e0007 */
[----:B------:R-:W-:-:S08]  /*5500*/  IMAD.WIDE.U32.X R4, R21, UR5, R4, P1 ;  /* 0x0000000515047c25 */ /* 0x000fd000088e0404 */
.L_x_108:
[--C-:B------:R-:W-:Y:S01]  /*5510*/  SHF.R.U64 R8, R4, UR7, R5.reuse ;  /* 0x0000000704087c19 */ /* 0x100fe20008001205 */
[----:B------:R-:W-:Y:S01]  /*5520*/  ULDC.64 UR4, c[0x0][0x620] ;  /* 0x0001880000047ab9 */ /* 0x000fe20000000a00 */
[----:B------:R-:W-:Y:S01]  /*5530*/  SHF.R.U32.HI R4, RZ, UR7, R5 ;  /* 0x00000007ff047c19 */ /* 0x000fe20008011605 */
[----:B------:R-:W2:Y:S01]  /*5540*/  LDC R24, c[0x0][0x144] ;  /* 0x00005100ff187b82 */ /* 0x000ea20000000800 */
[----:B------:R-:W-:Y:S01]  /*5550*/  IADD3 R7, P1, RZ, -R8, RZ ;  /* 0x80000008ff077210 */ /* 0x000fe20007f3e0ff */
[----:B------:R-:W-:Y:S01]  /*5560*/  ULDC.64 UR8, c[0x0][0x640] ;  /* 0x0001900000087ab9 */ /* 0x000fe20000000a00 */
[----:B0-----:R-:W-:Y:S01]  /*5570*/  I2FP.F32.U32 R9, R15 ;  /* 0x0000000f00097245 */ /* 0x001fe20000201000 */
[----:B------:R-:W-:Y:S02]  /*5580*/  ULDC UR6, c[0x0][0x608] ;  /* 0x0001820000067ab9 */ /* 0x000fe40000000800 */
[----:B------:R-:W-:Y:S01]  /*5590*/  IMAD.X R4, RZ, RZ, ~R4, P1 ;  /* 0x000000ffff047224 */ /* 0x000fe200008e0e04 */
[----:B------:R-:W-:Y:S01]  /*55a0*/  ISETP.NE.U32.AND P1, PT, RZ, UR8, PT ;  /* 0x00000008ff007c0c */ /* 0x000fe2000bf25070 */
[----:B------:R-:W0:Y:S02]  /*55b0*/  LDC R21, c[0x0][0x148] ;  /* 0x00005200ff157b82 */ /* 0x000e240000000800 */
[----:B------:R-:W-:Y:S01]  /*55c0*/  IMAD R6, R4, UR4, RZ ;  /* 0x0000000404067c24 */ /* 0x000fe2000f8e02ff */
[----:B------:R-:W-:Y:S01]  /*55d0*/  ISETP.NE.AND.EX P1, PT, RZ, UR9, PT, P1 ;  /* 0x00000009ff007c0c */ /* 0x000fe2000bf25310 */
[----:B------:R-:W-:Y:S01]  /*55e0*/  IMAD.WIDE.U32 R4, R7, UR4, R16 ;  /* 0x0000000407047c25 */ /* 0x000fe2000f8e0010 */
[----:B------:R-:W-:-:S03]  /*55f0*/  ULDC UR4, c[0x0][0x150] ;  /* 0x0000540000047ab9 */ /* 0x000fc60000000800 */
[----:B------:R-:W-:Y:S02]  /*5600*/  IMAD R7, R7, UR5, R6 ;  /* 0x0000000507077c24 */ /* 0x000fe4000f8e0206 */
[----:B------:R-:W-:Y:S01]  /*5610*/  FMUL R6, R9, UR4 ;  /* 0x0000000409067c20 */ /* 0x000fe20008400000 */
[----:B------:R-:W-:Y:S01]  /*5620*/  ULDC UR4, c[0x0][0x618] ;  /* 0x0001860000047ab9 */ /* 0x000fe20000000800 */
[----:B------:R-:W-:Y:S01]  /*5630*/  ULDC UR5, c[0x0][0x154] ;  /* 0x0000550000057ab9 */ /* 0x000fe20000000800 */
[----:B------:R-:W-:-:S03]  /*5640*/  IMAD.IADD R5, R5, 0x1, R7 ;  /* 0x0000000105057824 */ /* 0x000fc600078e0207 */
[----:B------:R-:W3:Y:S02]  /*5650*/  F2I.U32.TRUNC.NTZ R6, R6 ;  /* 0x0000000600067305 */ /* 0x000ee4000020f000 */
[----:B------:R-:W-:Y:S02]  /*5660*/  SHF.R.U64 R9, R4, UR4, R5 ;  /* 0x0000000404097c19 */ /* 0x000fe40008001205 */
[----:B-1----:R-:W-:-:S05]  /*5670*/  I2FP.F32.U32 R4, R14 ;  /* 0x0000000e00047245 */ /* 0x002fca0000201000 */
[----:B------:R-:W-:Y:S01]  /*5680*/  FMUL R22, R4, UR5 ;  /* 0x0000000504167c20 */ /* 0x000fe20008400000 */
[----:B------:R-:W-:Y:S01]  /*5690*/  SHF.R.U32.HI R4, RZ, UR4, R5 ;  /* 0x00000004ff047c19 */ /* 0x000fe20008011605 */
[----:B------:R-:W-:-:S03]  /*56a0*/  ULDC UR4, c[0x0][0x658] ;  /* 0x0001960000047ab9 */ /* 0x000fc60000000800 */
[--C-:B------:R-:W-:Y:S01]  /*56b0*/  SHF.R.U64 R20, R9, UR6, R4.reuse ;  /* 0x0000000609147c19 */ /* 0x100fe20008001204 */
[----:B------:R-:W1:Y:S01]  /*56c0*/  F2I.U32.TRUNC.NTZ R22, R22 ;  /* 0x0000001600167305 */ /* 0x000e62000020f000 */
[----:B------:R-:W-:Y:S01]  /*56d0*/  SHF.R.U32.HI R5, RZ, UR6, R4 ;  /* 0x00000006ff057c19 */ /* 0x000fe20008011604 */
[----:B---3--:R-:W-:-:S03]  /*56e0*/  IMAD.MOV R6, RZ, RZ, -R6 ;  /* 0x000000ffff067224 */ /* 0x008fc600078e0a06 */
[----:B------:R-:W-:Y:S01]  /*56f0*/  SHF.R.U64 R18, R20, UR4, R5 ;  /* 0x0000000414127c19 */ /* 0x000fe20008001205 */
[----:B--2---:R-:W-:Y:S01]  /*5700*/  IMAD R15, R24, R6, R15 ;  /* 0x00000006180f7224 */ /* 0x004fe200078e020f */
[----:B------:R-:W-:-:S03]  /*5710*/  SHF.R.U32.HI R23, RZ, UR4, R5 ;  /* 0x00000004ff177c19 */ /* 0x000fc60008011605 */
[----:B------:R-:W-:Y:S02]  /*5720*/  IMAD.MOV.U32 R4, RZ, RZ, R18 ;  /* 0x000000ffff047224 */ /* 0x000fe400078e0012 */
[----:B------:R-:W-:Y:S01]  /*5730*/  IMAD.MOV.U32 R5, RZ, RZ, R23 ;  /* 0x000000ffff057224 */ /* 0x000fe200078e0017 */
[----:B-1----:R-:W-:Y:S06]  /*5740*/  @!P1 BRA `(.L_x_109) ;  /* 0x0000000000289947 */ /* 0x002fec0003800000 */
[----:B------:R-:W-:Y:S02]  /*5750*/  ULDC UR4, c[0x0][0x64c] ;  /* 0x0001930000047ab9 */ /* 0x000fe40000000800 */
[----:B------:R-:W-:-:S05]  /*5760*/  IADD3 R5, P1, R18, UR4, RZ ;  /* 0x0000000412057c10 */ /* 0x000fca000ff3e0ff */
[----:B------:R-:W-:-:S04]  /*5770*/  IMAD.X R23, RZ, RZ, R23, P1 ;  /* 0x000000ffff177224 */ /* 0x000fc800008e0617 */
[----:B------:R-:W-:-:S04]  /*5780*/  IMAD.WIDE.U32 R6, R23, UR8, RZ ;  /* 0x0000000817067c25 */ /* 0x000fc8000f8e00ff */
[----:B------:R-:W-:-:S04]  /*5790*/  IMAD.WIDE.U32 R6, P1, R5, UR9, R6 ;  /* 0x0000000905067c25 */ /* 0x000fc8000f820006 */
[----:B------:R-:W-:-:S04]  /*57a0*/  IMAD.WIDE.U32 R4, R5, UR8, RZ ;  /* 0x0000000805047c25 */ /* 0x000fc8000f8e00ff */
[----:B------:R-:W-:Y:S01]  /*57b0*/  IMAD.MOV.U32 R4, RZ, RZ, R7 ;  /* 0x000000ffff047224 */ /* 0x000fe200078e0007 */
[----:B------:R-:W-:Y:S01]  /*57c0*/  IADD3 RZ, P3, R5, R6, RZ ;  /* 0x0000000605ff7210 */ /* 0x000fe20007f7e0ff */
[----:B------:R-:W-:-:S04]  /*57d0*/  IMAD.X R5, RZ, RZ, RZ, P1 ;  /* 0x000000ffff057224 */ /* 0x000fc800008e06ff */
[----:B------:R-:W-:-:S08]  /*57e0*/  IMAD.WIDE.U32.X R4, R23, UR9, R4, P3 ;  /* 0x0000000917047c25 */ /* 0x000fd000098e0404 */
.L_x_109:
[----:B------:R-:W-:Y:S01]  /*57f0*/  ISETP.NE.AND P1, PT, R2, 0x1, PT ;  /* 0x000000010200780c */ /* 0x000fe20003f25270 */
[----:B------:R-:W-:Y:S01]  /*5800*/  ULDC UR4, c[0x0][0x648] ;  /* 0x0001920000047ab9 */ /* 0x000fe20000000800 */
[----:B------:R-:W-:Y:S01]  /*5810*/  LOP3.LUT R20, R20, UR17, RZ, 0xc0, !PT ;  /* 0x0000001114147c12 */ /* 0x000fe2000f8ec0ff */
[----:B------:R-:W-:Y:S01]  /*5820*/  IMAD.MOV R22, RZ, RZ, -R22 ;  /* 0x000000ffff167224 */ /* 0x000fe200078e0a16 */
[----:B------:R-:W-:Y:S01]  /*5830*/  SHF.R.U64 R5, R4, UR4, R5 ;  /* 0x0000000404057c19 */ /* 0x000fe20008001205 */
[----:B------:R-:W-:Y:S01]  /*5840*/  ULDC UR4, c[0x0][0x638] ;  /* 0x00018e0000047ab9 */ /* 0x000fe20000000800 */
[----:B------:R-:W-:Y:S01]  /*5850*/  LOP3.LUT R9, R9, UR16, RZ, 0xc0, !PT ;  /* 0x0000001009097c12 */ /* 0x000fe2000f8ec0ff */
[----:B------:R-:W-:Y:S01]  /*5860*/  ULDC UR5, c[0x0][0x610] ;  /* 0x0001840000057ab9 */ /* 0x000fe20000000800 */
[----:B------:R-:W-:Y:S02]  /*5870*/  IMAD.MOV.U32 R4, RZ, RZ, 0x1 ;  /* 0x00000001ff047424 */ /* 0x000fe400078e00ff */
[----:B------:R-:W-:-:S02]  /*5880*/  IMAD.MOV R7, RZ, RZ, -R5 ;  /* 0x000000ffff077224 */ /* 0x000fc400078e0a05 */
[----:B------:R-:W-:Y:S02]  /*5890*/  IMAD R20, R5, UR18, R20 ;  /* 0x0000001205147c24 */ /* 0x000fe4000f8e0214 */
[----:B0-----:R-:W-:Y:S02]  /*58a0*/  @P1 IMAD R15, R21, R22, R14 ;  /* 0x00000016150f1224 */ /* 0x001fe400078e020e */
[----:B------:R-:W-:Y:S01]  /*58b0*/  IMAD R18, R7, UR4, R18 ;  /* 0x0000000407127c24 */ /* 0x000fe2000f8e0212 */
[----:B------:R-:W-:Y:S01]  /*58c0*/  ULDC UR4, c[0x0][0x600] ;  /* 0x0001800000047ab9 */ /* 0x000fe20000000800 */
[----:B------:R-:W-:Y:S02]  /*58d0*/  IMAD R15, R20, UR5, R15 ;  /* 0x00000005140f7c24 */ /* 0x000fe4000f8e020f */
[----:B------:R-:W-:-:S05]  /*58e0*/  IMAD R18, R18, UR4, R9 ;  /* 0x0000000412127c24 */ /* 0x000fca000f8e0209 */
[----:B------:R-:W-:Y:S02]  /*58f0*/  SEL R9, R18, R15, !P1 ;  /* 0x0000000f12097207 */ /* 0x000fe40004800000 */
[----:B------:R-:W-:-:S07]  /*5900*/  SEL R7, R15, R18, !P1 ;  /* 0x000000120f077207 */ /* 0x000fce0004800000 */
.L_x_107:
[----:B------:R-:W-:Y:S05]  /*5910*/  BSYNC B1 ;  /* 0x0000000000017941 */ /* 0x000fea0003800000 */
.L_x_106:
[----:B------:R-:W-:-:S13]  /*5920*/  LOP3.LUT P1, RZ, R4, 0xff, RZ, 0xc0, !PT ;  /* 0x000000ff04ff7812 */ /* 0x000fda000782c0ff */
[----:B------:R-:W-:Y:S05]  /*5930*/  @P1 BRA `(.L_x_110) ;  /* 0xfffffff4004c1947 */ /* 0x000fea000383ffff */
[----:B------:R-:W-:Y:S05]  /*5940*/  BSYNC B0 ;  /* 0x0000000000007941 */ /* 0x000fea0003800000 */
.L_x_98:
[----:B------:R-:W-:-:S03]  /*5950*/  UMOV UR4, 0xffffffff ;  /* 0xffffffff00047882 */ /* 0x000fc60000000000 */
[----:B------:R-:W-:Y:S05]  /*5960*/  BRA.DIV UR4, `(.L_x_111) ;  /* 0x0000000204f47947 */ /* 0x000fea000b800000 */
[----:B------:R-:W-:-:S13]  /*5970*/  ELECT P6, URZ, PT ;  /* 0x00000000003f782f */ /* 0x000fda00038c0000 */
.L_x_124:
[----:B------:R-:W-:Y:S04]  /*5980*/  BSSY B0, `(.L_x_112) ;  /* 0x0000022000007945 */ /* 0x000fe80003800000 */
[----:B------:R-:W-:Y:S05]  /*5990*/  @!P6 BRA `(.L_x_113) ;  /* 0x000000000080e947 */ /* 0x000fea0003800000 */
[----:B------:R-:W-:-:S04]  /*59a0*/  LOP3.LUT R19, R19, 0x2, RZ, 0xfc, !PT ;  /* 0x0000000213137812 */ /* 0x000fc800078efcff */
[----:B------:R-:W-:-:S13]  /*59b0*/  ISETP.NE.AND P0, PT, R19, 0x3, PT ;  /* 0x000000031300780c */ /* 0x000fda0003f05270 */
[----:B------:R-:W-:Y:S05]  /*59c0*/  @!P0 BRA `(.L_x_114) ;  /* 0x0000000000048947 */ /* 0x000fea0003800000 */
[----:B------:R-:W-:Y:S01]  /*59d0*/  BPT.TRAP 0x1 ;  /* 0x000000040000795c */ /* 0x000fe20000300000 */
.L_x_114:
[----:B------:R-:W0:Y:S01]  /*59e0*/  S2R R3, SR_CgaCtaId ;  /* 0x0000000000037919 */ /* 0x000e220000008800 */
[----:B------:R-:W-:-:S04]  /*59f0*/  MOV R2, 0x400 ;  /* 0x0000040000027802 */ /* 0x000fc80000000f00 */
[----:B0-----:R-:W-:Y:S02]  /*5a00*/  LEA R3, R3, R2, 0x18 ;  /* 0x0000000203037211 */ /* 0x001fe400078ec0ff */
[----:B------:R-:W-:-:S03]  /*5a10*/  SHF.L.U32 R2, R0, 0x1f, RZ ;  /* 0x0000001f00027819 */ /* 0x000fc600000006ff */
[----:B------:R-:W-:-:S04]  /*5a20*/  VIADD R3, R3, 0x18 ;  /* 0x0000001803037836 */ /* 0x000fc80000000000 */
[C---:B------:R-:W-:Y:S02]  /*5a30*/  IMAD R7, R12.reuse, 0x8, R3 ;  /* 0x000000080c077824 */ /* 0x040fe400078e0203 */
[----:B------:R-:W-:Y:S02]  /*5a40*/  VIADD R12, R12, 0x1 ;  /* 0x000000010c0c7836 */ /* 0x000fe40000000000 */
[----:B------:R-:W0:Y:S03]  /*5a50*/  SYNCS.PHASECHK.TRANS64.TRYWAIT P0, [R7+URZ], R2 ;  /* 0x00000002070075a7 */ /* 0x000e26000800017f */
[----:B------:R-:W-:-:S04]  /*5a60*/  ISETP.NE.AND P1, PT, R12, 0x3, PT ;  /* 0x000000030c00780c */ /* 0x000fc80003f25270 */
[----:B------:R-:W-:Y:S02]  /*5a70*/  SEL R5, RZ, 0x1, P1 ;  /* 0x00000001ff057807 */ /* 0x000fe40000800000 */
[----:B------:R-:W-:Y:S02]  /*5a80*/  SEL R12, R12, RZ, P1 ;  /* 0x000000ff0c0c7207 */ /* 0x000fe40000800000 */
[----:B------:R-:W-:-:S03]  /*5a90*/  LOP3.LUT R5, R0, R5, RZ, 0x3c, !PT ;  /* 0x0000000500057212 */ /* 0x000fc600078e3cff */
[----:B------:R-:W-:Y:S01]  /*5aa0*/  IMAD R9, R12, 0x8, R3 ;  /* 0x000000080c097824 */ /* 0x000fe200078e0203 */
[----:B------:R-:W-:Y:S01]  /*5ab0*/  SHF.L.U32 R4, R5, 0x1f, RZ ;  /* 0x0000001f05047819 */ /* 0x000fe200000006ff */
[----:B0-----:R-:W-:Y:S06]  /*5ac0*/  @!P0 BRA `(.L_x_115) ;  /* 0x0000000000bc8947 */ /* 0x001fec0003800000 */
.L_x_125:
[----:B------:R-:W1:Y:S01]  /*5ad0*/  SYNCS.PHASECHK.TRANS64.TRYWAIT P0, [R9+URZ], R4 ;  /* 0x00000004090075a7 */ /* 0x000e62000800017f */
[----:B------:R-:W-:-:S05]  /*5ae0*/  VIADD R0, R12, 0x1 ;  /* 0x000000010c007836 */ /* 0x000fca0000000000 */
[----:B------:R-:W-:-:S04]  /*5af0*/  ISETP.NE.AND P1, PT, R0, 0x3, PT ;  /* 0x000000030000780c */ /* 0x000fc80003f25270 */
[----:B0-----:R-:W-:Y:S02]  /*5b00*/  SEL R2, RZ, 0x1, P1 ;  /* 0x00000001ff027807 */ /* 0x001fe40000800000 */
[----:B------:R-:W-:Y:S02]  /*5b10*/  SEL R0, R0, RZ, P1 ;  /* 0x000000ff00007207 */ /* 0x000fe40000800000 */
[----:B------:R-:W-:Y:S01]  /*5b20*/  LOP3.LUT R2, R5, R2, RZ, 0x3c, !PT ;  /* 0x0000000205027212 */ /* 0x000fe200078e3cff */
[----:B-1----:R-:W-:Y:S06]  /*5b30*/  @!P0 BRA `(.L_x_116) ;  /* 0x0000000000b48947 */ /* 0x002fec0003800000 */
.L_x_126:
[----:B------:R-:W-:Y:S01]  /*5b40*/  IMAD R3, R0, 0x8, R3 ;  /* 0x0000000800037824 */ /* 0x000fe200078e0203 */
[----:B------:R-:W-:-:S07]  /*5b50*/  SHF.L.U32 R0, R2, 0x1f, RZ ;  /* 0x0000001f02007819 */ /* 0x000fce00000006ff */
.L_x_117:
[----:B-1----:R1:W2:Y:S02]  /*5b60*/  SYNCS.PHASECHK.TRANS64.TRYWAIT P0, [R3+URZ], R0 ;  /* 0x00000000030075a7 */ /* 0x0022a4000800017f */
[----:B--2---:R-:W-:Y:S05]  /*5b70*/  @!P0 NANOSLEEP.SYNCS 0x989680 ;  /* 0x009896800000895d */ /* 0x004fea0003900000 */
[----:B------:R-:W2:Y:S02]  /*5b80*/  @!P0 SYNCS.PHASECHK.TRANS64 P0, [R3+URZ], R0 ;  /* 0x00000000030085a7 */ /* 0x000ea4000800007f */
[----:B--2---:R-:W-:Y:S05]  /*5b90*/  @!P0 BRA `(.L_x_117) ;  /* 0xfffffffc00f08947 */ /* 0x004fea000383ffff */
.L_x_113:
[----:B------:R-:W-:Y:S05]  /*5ba0*/  BSYNC B0 ;  /* 0x0000000000007941 */ /* 0x000fea0003800000 */
.L_x_112:
[----:B------:R-:W-:Y:S05]  /*5bb0*/  EXIT ;  /* 0x000000000000794d */ /* 0x000fea0003800000 */
.L_x_17:
[----:B---3--:R3:W4:Y:S02]  /*5bc0*/  SYNCS.PHASECHK.TRANS64.TRYWAIT P1, [R3+URZ], R0 ;  /* 0x00000000030075a7 */ /* 0x008724000802017f */
[----:B----4-:R-:W-:Y:S05]  /*5bd0*/  @!P1 NANOSLEEP.SYNCS 0x989680 ;  /* 0x009896800000995d */ /* 0x010fea0003900000 */
[----:B------:R-:W4:Y:S02]  /*5be0*/  @!P1 SYNCS.PHASECHK.TRANS64 P1, [R3+URZ], R0 ;  /* 0x00000000030095a7 */ /* 0x000f24000802007f */
[----:B----4-:R-:W-:Y:S05]  /*5bf0*/  @!P1 BRA `(.L_x_17) ;  /* 0xfffffffc00f09947 */ /* 0x010fea000383ffff */
[----:B------:R-:W-:Y:S05]  /*5c00*/  BRA `(.L_x_16) ;  /* 0xffffffb400787947 */ /* 0x000fea000383ffff */
.L_x_22:
[----:B-1----:R-:W-:-:S04]  /*5c10*/  IMAD.U32 R4, RZ, RZ, UR8 ;  /* 0x00000008ff047e24 */ /* 0x002fc8000f8e00ff */
[----:B------:R1:W2:Y:S03]  /*5c20*/  SYNCS.PHASECHK.TRANS64.TRYWAIT P1, [R4+URZ], R3 ;  /* 0x00000003040075a7 */ /* 0x0002a6000802017f */
[----:B--2---:R-:W-:Y:S05]  /*5c30*/  @!P1 NANOSLEEP.SYNCS 0x989680 ;  /* 0x009896800000995d */ /* 0x004fea0003900000 */
[----:B------:R-:W2:Y:S02]  /*5c40*/  @!P1 SYNCS.PHASECHK.TRANS64 P1, [R4+URZ], R3 ;  /* 0x00000003040095a7 */ /* 0x000ea4000802007f */
[----:B--2---:R-:W-:Y:S05]  /*5c50*/  @!P1 BRA `(.L_x_22) ;  /* 0xfffffffc00ec9947 */ /* 0x004fea000383ffff */
[----:B------:R-:W-:Y:S05]  /*5c60*/  BRA `(.L_x_21) ;  /* 0xffffffb800587947 */ /* 0x000fea000383ffff */
.L_x_99:
[----:B------:R-:W-:Y:S01]  /*5c70*/  BSSY B1, `(.L_x_118) ;  /* 0x0000006000017945 */ /* 0x000fe20003800000 */
[----:B------:R-:W-:-:S07]  /*5c80*/  IMAD.MOV.U32 R15, RZ, RZ, -0x1 ;  /* 0xffffffffff0f7424 */ /* 0x000fce00078e00ff */
[----:B------:R-:W-:Y:S05]  /*5c90*/  WARPSYNC.COLLECTIVE R15, `(.L_x_119) ;  /* 0x000000000f0c7348 */ /* 0x000fea0003c00000 */
[----:B------:R-:W-:Y:S02]  /*5ca0*/  ELECT P6, UR62, PT ;  /* 0x00000000003e782f */ /* 0x000fe400038c0000 */
[----:B------:R-:W-:Y:S01]  /*5cb0*/  MOV R14, UR62 ;  /* 0x0000003e000e7c02 */ /* 0x000fe20008000f00 */
[----:B------:R-:W-:Y:S10]  /*5cc0*/  ENDCOLLECTIVE ;  /* 0x000000000000791b */ /* 0x000ff40003800000 */
.L_x_119:
[----:B------:R-:W-:Y:S05]  /*5cd0*/  BSYNC B1 ;  /* 0x0000000000017941 */ /* 0x000fea0003800000 */
.L_x_118:
[----:B------:R-:W-:Y:S05]  /*5ce0*/  BRA `(.L_x_120) ;  /* 0xfffffff0006c7947 */ /* 0x000fea000383ffff */
.L_x_102:
[----:B0-----:R0:W1:Y:S02]  /*5cf0*/  SYNCS.PHASECHK.TRANS64.TRYWAIT P1, [R14+URZ+0x18], R7 ;  /* 0x000018070e0075a7 */ /* 0x001064000802017f */
[----:B-1----:R-:W-:Y:S05]  /*5d00*/  @!P1 NANOSLEEP.SYNCS 0x989680 ;  /* 0x009896800000995d */ /* 0x002fea0003900000 */
[----:B------:R-:W1:Y:S02]  /*5d10*/  @!P1 SYNCS.PHASECHK.TRANS64 P1, [R14+URZ+0x18], R7 ;  /* 0x000018070e0095a7 */ /* 0x000e64000802007f */
[----:B-1----:R-:W-:Y:S05]  /*5d20*/  @!P1 BRA `(.L_x_102) ;  /* 0xfffffffc00f09947 */ /* 0x002fea000383ffff */
[----:B------:R-:W-:Y:S05]  /*5d30*/  BRA `(.L_x_121) ;  /* 0xfffffff000a07947 */ /* 0x000fea000383ffff */
.L_x_111:
[----:B------:R-:W-:Y:S01]  /*5d40*/  BSSY B0, `(.L_x_122) ;  /* 0x0000006000007945 */ /* 0x000fe20003800000 */
[----:B------:R-:W-:-:S07]  /*5d50*/  IMAD.MOV.U32 R15, RZ, RZ, -0x1 ;  /* 0xffffffffff0f7424 */ /* 0x000fce00078e00ff */
[----:B------:R-:W-:Y:S05]  /*5d60*/  WARPSYNC.COLLECTIVE R15, `(.L_x_123) ;  /* 0x000000000f0c7348 */ /* 0x000fea0003c00000 */
[----:B------:R-:W-:Y:S02]  /*5d70*/  ELECT P6, UR62, PT ;  /* 0x00000000003e782f */ /* 0x000fe400038c0000 */
[----:B------:R-:W-:Y:S01]  /*5d80*/  MOV R14, UR62 ;  /* 0x0000003e000e7c02 */ /* 0x000fe20008000f00 */
[----:B------:R-:W-:Y:S10]  /*5d90*/  ENDCOLLECTIVE ;  /* 0x000000000000791b */ /* 0x000ff40003800000 */
.L_x_123:
[----:B------:R-:W-:Y:S05]  /*5da0*/  BSYNC B0 ;  /* 0x0000000000007941 */ /* 0x000fea0003800000 */
.L_x_122:
[----:B------:R-:W-:Y:S05]  /*5db0*/  BRA `(.L_x_124) ;  /* 0xfffffff800f07947 */ /* 0x000fea000383ffff */
.L_x_115:
[----:B0-----:R0:W1:Y:S02]  /*5dc0*/  SYNCS.PHASECHK.TRANS64.TRYWAIT P0, [R7+URZ], R2 ;  /* 0x00000002070075a7 */ /* 0x001064000800017f */
[----:B-1----:R-:W-:Y:S05]  /*5dd0*/  @!P0 NANOSLEEP.SYNCS 0x989680 ;  /* 0x009896800000895d */ /* 0x002fea0003900000 */
[----:B------:R-:W1:Y:S02]  /*5de0*/  @!P0 SYNCS.PHASECHK.TRANS64 P0, [R7+URZ], R2 ;  /* 0x00000002070085a7 */ /* 0x000e64000800007f */
[----:B-1----:R-:W-:Y:S05]  /*5df0*/  @!P0 BRA `(.L_x_115) ;  /* 0xfffffffc00f08947 */ /* 0x002fea000383ffff */
[----:B------:R-:W-:Y:S05]  /*5e00*/  BRA `(.L_x_125) ;  /* 0xfffffffc00307947 */ /* 0x000fea000383ffff */
.L_x_116:
[----:B0-----:R0:W1:Y:S02]  /*5e10*/  SYNCS.PHASECHK.TRANS64.TRYWAIT P0, [R9+URZ], R4 ;  /* 0x00000004090075a7 */ /* 0x001064000800017f */
[----:B-1----:R-:W-:Y:S05]  /*5e20*/  @!P0 NANOSLEEP.SYNCS 0x989680 ;  /* 0x009896800000895d */ /* 0x002fea0003900000 */
[----:B------:R-:W1:Y:S02]  /*5e30*/  @!P0 SYNCS.PHASECHK.TRANS64 P0, [R9+URZ], R4 ;  /* 0x00000004090085a7 */ /* 0x000e64000800007f */
[----:B-1----:R-:W-:Y:S05]  /*5e40*/  @!P0 BRA `(.L_x_116) ;  /* 0xfffffffc00f08947 */ /* 0x002fea000383ffff */
[----:B------:R-:W-:Y:S05]  /*5e50*/  BRA `(.L_x_126) ;  /* 0xfffffffc00387947 */ /* 0x000fea000383ffff */
.L_x_127:
[----:B------:R-:W-:-:S00]  /*5e60*/  BRA `(.L_x_127) ;  /* 0xfffffffc00fc7947 */ /* 0x000fc0000383ffff */
[----:B------:R-:W-:-:S00]  /*5e70*/  NOP ;  /* 0x0000000000007918 */ /* 0x000fc00000000000 */
        /* <DEDUP_REMOVED lines=8> */
.L_x_128:


//--------------------- .nv.global.init           --------------------------
	.section	.nv.global.init,"aw",@progbits
.nv.global.init:
	.type		$str$22,@object
	.size		$str$22,($str$23 - $str$22)
$str$22:
        /*0000*/ 	.byte	0x6b, 0x5f, 0x74, 0x69, 0x6c, 0x65, 0x5f, 0x63, 0x6f, 0x75, 0x6e, 0x74, 0x20, 0x3e, 0x3d, 0x20
        /*0010*/ 	.byte	0x31, 0x00
	.type		$str$23,@object
	.size		$str$23,(__unnamed_1 - $str$23)
$str$23:
        /*0012*/ 	.byte	0x2f, 0x74, 0x6d, 0x70, 0x2f, 0x63, 0x75, 0x74, 0x6c, 0x61, 0x73, 0x73, 0x5f, 0x73, 0x77, 0x65
        /*0022*/ 	.byte	0x65, 0x70, 0x5f, 0x73, 0x72, 0x63, 0x2f, 0x69, 0x6e, 0x63, 0x6c, 0x75, 0x64, 0x65, 0x2f, 0x63
        /*0032*/ 	.byte	0x75, 0x74, 0x6c, 0x61, 0x73, 0x73, 0x2f, 0x67, 0x65, 0x6d, 0x6d, 0x2f, 0x63, 0x6f, 0x6c, 0x6c
        /*0042*/ 	.byte	0x65, 0x63, 0x74, 0x69, 0x76, 0x65, 0x2f, 0x73, 0x6d, 0x39, 0x30, 0x5f, 0x6d, 0x6d, 0x61, 0x5f
        /*0052*/ 	.byte	0x74, 0x6d, 0x61, 0x5f, 0x67, 0x6d, 0x6d, 0x61, 0x5f, 0x73, 0x73, 0x5f, 0x77, 0x61, 0x72, 0x70
        /*0062*/ 	.byte	0x73, 0x70, 0x65, 0x63, 0x69, 0x61, 0x6c, 0x69, 0x7a, 0x65, 0x64, 0x2e, 0x68, 0x70, 0x70, 0x00
	.type		__unnamed_1,@object
	.size		__unnamed_1,(.L_0 - __unnamed_1)
__unnamed_1:
        /*0072*/ 	.byte	0x76, 0x6f, 0x69, 0x64, 0x20, 0x63, 0x75, 0x74, 0x6c, 0x61, 0x73, 0x73, 0x3a, 0x3a, 0x67, 0x65
        /* <DEDUP_REMOVED lines=179> */
        /*0bb2*/ 	.byte	0x65, 0x6e, 0x74, 0x69, 0x74, 0x79, 0x5d, 0x00
.L_0:


//--------------------- .nv.shared._ZN7cutlass13device_kernelINS_4gemm6kernel13GemmUniversalIN4cute5tupleIJiiiiEEENS1_10collective13CollectiveMmaINS1_34MainloopSm90TmaGmmaWarpSpecializedILi3ENS5_IJNS4_1CILi1EEESB_SB_EEENS1_35KernelTmaWarpSpecializedCooperativeEEENS5_IJNSA_ILi128EEENSA_ILi64EEESG_EEENS_6half_tENS5_IJlSB_lEEESI_SJ_NS4_8TiledMMAINS4_8MMA_AtomIJNS4_4SM904GMMA25MMA_64x64x16_F32F16F16_SSILNSN_5MajorE0ELSP_0ELNSN_7ScaleInE1ELSQ_1EEEEEENS4_6LayoutINS5_IJNSA_ILi2EEESB_SB_EEENS5_IJSB_NSA_ILi0EEESW_EEEEENS5_IJNS4_10UnderscoreESZ_SZ_EEEEENS4_13SM90_TMA_LOADENS4_14ComposedLayoutINS4_7SwizzleILi3ELi4ELi3EEENS4_18smem_ptr_flag_bitsILi16EEENST_INS5_IJNSA_ILi8EEESG_EEENS5_IJSG_SB_EEEEEEEvNS4_8identityES12_S1C_vS1D_EENS_8epilogue10collective6detail29Sm90TmaWarpSpecializedAdapterINS1G_15DefaultEpilogueISI_SJ_SJ_NS1F_6thread17LinearCombinationISI_Li1EffLNS1K_9ScaleType4KindE0ELNS_15FloatRoundStyleE2ESI_EENS1_15EpilogueDefaultEEEEEvvEEEEvNT_6ParamsE --------------------------
	.section	.nv.shared._ZN7cutlass13device_kernelINS_4gemm6kernel13GemmUniversalIN4cute5tupleIJiiiiEEENS1_10collective13CollectiveMmaINS1_34MainloopSm90TmaGmmaWarpSpecializedILi3ENS5_IJNS4_1CILi1EEESB_SB_EEENS1_35KernelTmaWarpSpecializedCooperativeEEENS5_IJNSA_ILi128EEENSA_ILi64EEESG_EEENS_6half_tENS5_IJlSB_lEEESI_SJ_NS4_8TiledMMAINS4_8MMA_AtomIJNS4_4SM904GMMA25MMA_64x64x16_F32F16F16_SSILNSN_5MajorE0ELSP_0ELNSN_7ScaleInE1ELSQ_1EEEEEENS4_6LayoutINS5_IJNSA_ILi2EEESB_SB_EEENS5_IJSB_NSA_ILi0EEESW_EEEEENS5_IJNS4_10UnderscoreESZ_SZ_EEEEENS4_13SM90_TMA_LOADENS4_14ComposedLayoutINS4_7SwizzleILi3ELi4ELi3EEENS4_18smem_ptr_flag_bitsILi16EEENST_INS5_IJNSA_ILi8EEESG_EEENS5_IJSG_SB_EEEEEEEvNS4_8identityES12_S1C_vS1D_EENS_8epilogue10collective6detail29Sm90TmaWarpSpecializedAdapterINS1G_15DefaultEpilogueISI_SJ_SJ_NS1F_6thread17LinearCombinationISI_Li1EffLNS1K_9ScaleType4KindE0ELNS_15FloatRoundStyleE2ESI_EENS1_15EpilogueDefaultEEEEEvvEEEEvNT_6ParamsE,"aw",@nobits
	.sectionflags	@""
	.align	16
	.zero		1024


//--------------------- .nv.shared.reserved.0     --------------------------
	.section	.nv.shared.reserved.0,"aw",@nobits
	.weak		__nv_reservedSMEM_offset_0_alias
	.size		__nv_reservedSMEM_offset_0_alias, 0, 0
	.other		__nv_reservedSMEM_offset_0_alias,@"STO_CUDA_RESERVED_SHARED STV_DEFAULT"
__nv_reservedSMEM_offset_0_alias:
	.zero		0


//--------------------- .nv.global                --------------------------
	.section	.nv.global,"aw",@nobits
.nv.global:
	.type		_ZN39_INTERNAL_bb4650e5_4_k_cu_14d59a14_28074cute1_E,@object
	.size		_ZN39_INTERNAL_bb4650e5_4_k_cu_14d59a14_28074cute1_E,(_ZN39_INTERNAL_bb4650e5_4_k_cu_14d59a14_28074cuda3std3__45__cpo6cbeginE - _ZN39_INTERNAL_bb4650e5_4_k_cu_14d59a14_28074cute1_E)
_ZN39_INTERNAL_bb4650e5_4_k_cu_14d59a14_28074cute1_E:
	.zero		1
	.type		_ZN39_INTERNAL_bb4650e5_4_k_cu_14d59a14_28074cuda3std3__45__cpo6cbeginE,@object
	.size		_ZN39_INTERNAL_bb4650e5_4_k_cu_14d59a14_28074cuda3std3__45__cpo6cbeginE,(_ZN39_INTERNAL_bb4650e5_4_k_cu_14d59a14_28074cuda3std3__48in_placeE - _ZN39_INTERNAL_bb4650e5_4_k_cu_14d59a14_28074cuda3std3__45__cpo6cbeginE)
_ZN39_INTERNAL_bb4650e5_4_k_cu_14d59a14_28074cuda3std3__45__cpo6cbeginE:
	.zero		1
	.type		_ZN39_INTERNAL_bb4650e5_4_k_cu_14d59a14_28074cuda3std3__48in_placeE,@object
	.size		_ZN39_INTERNAL_bb4650e5_4_k_cu_14d59a14_28074cuda3std3__48in_placeE,(_ZN39_INTERNAL_bb4650e5_4_k_cu_14d59a14_28074cuda3std6ranges3__45__cpo9iter_moveE - _ZN39_INTERNAL_bb4650e5_4_k_cu_14d59a14_28074cuda3std3__48in_placeE)
_ZN39_INTERNAL_bb4650e5_4_k_cu_14d59a14_28074cuda3std3__48in_placeE:
	.zero		1
	.type		_ZN39_INTERNAL_bb4650e5_4_k_cu_14d59a14_28074cuda3std6ranges3__45__cpo9iter_moveE,@object
	.size		_ZN39_INTERNAL_bb4650e5_4_k_cu_14d59a14_28074cuda3std6ranges3__45__cpo9iter_moveE,(_ZN39_INTERNAL_bb4650e5_4_k_cu_14d59a14_28074cuda3std3__45__cpo5beginE - _ZN39_INTERNAL_bb4650e5_4_k_cu_14d59a14_28074cuda3std6ranges3__45__cpo9iter_moveE)
_ZN39_INTERNAL_bb4650e5_4_k_cu_14d59a14_28074cuda3std6ranges3__45__cpo9iter_moveE:
	.zero		1
	.type		_ZN39_INTERNAL_bb4650e5_4_k_cu_14d59a14_28074cuda3std3__45__cpo5beginE,@object
	.size		_ZN39_INTERNAL_bb4650e5_4_k_cu_14d59a14_28074cuda3std3__45__cpo5beginE,(_ZN39_INTERNAL_bb4650e5_4_k_cu_14d59a14_28074cuda3std3__441_GLOBAL__N__bb4650e5_4_k_cu_14d59a14_28076ignoreE - _ZN39_INTERNAL_bb4650e5_4_k_cu_14d59a14_28074cuda3std3__45__cpo5beginE)
_ZN39_INTERNAL_bb4650e5_4_k_cu_14d59a14_28074cuda3std3__45__cpo5beginE:
	.zero		1
	.type		_ZN39_INTERNAL_bb4650e5_4_k_cu_14d59a14_28074cuda3std3__441_GLOBAL__N__bb4650e5_4_k_cu_14d59a14_28076ignoreE,@object
	.size		_ZN39_INTERNAL_bb4650e5_4_k_cu_14d59a14_28074cuda3std3__441_GLOBAL__N__bb4650e5_4_k_cu_14d59a14_28076ignoreE,(_ZN39_INTERNAL_bb4650e5_4_k_cu_14d59a14_28074cute7productE - _ZN39_INTERNAL_bb4650e5_4_k_cu_14d59a14_28074cuda3std3__441_GLOBAL__N__bb4650e5_4_k_cu_14d59a14_28076ignoreE)
_ZN39_INTERNAL_bb4650e5_4_k_cu_14d59a14_28074cuda3std3__441_GLOBAL__N__bb4650e5_4_k_cu_14d59a14_28076ignoreE:
	.zero		1
	.type		_ZN39_INTERNAL_bb4650e5_4_k_cu_14d59a14_28074cute7productE,@object
	.size		_ZN39_INTERNAL_bb4650e5_4_k_cu_14d59a14_28074cute7productE,(_ZN39_INTERNAL_bb4650e5_4_k_cu_14d59a14_28074cuda3std3__45__cpo3endE - _ZN39_INTERNAL_bb4650e5_4_k_cu_14d59a14_28074cute7productE)
_ZN39_INTERNAL_bb4650e5_4_k_cu_14d59a14_28074cute7productE:
	.zero		1
	.type		_ZN39_INTERNAL_bb4650e5_4_k_cu_14d59a14_28074cuda3std3__45__cpo3endE,@object
	.size		_ZN39_INTERNAL_bb4650e5_4_k_cu_14d59a14_28074cuda3std3__45__cpo3endE,(_ZN39_INTERNAL_bb4650e5_4_k_cu_14d59a14_28074cuda3std3__419piecewise_constructE - _ZN39_INTERNAL_bb4650e5_4_k_cu_14d59a14_28074cuda3std3__45__cpo3endE)
_ZN39_INTERNAL_bb4650e5_4_k_cu_14d59a14_28074cuda3std3__45__cpo3endE:
	.zero		1
	.type		_ZN39_INTERNAL_bb4650e5_4_k_cu_14d59a14_28074cuda3std3__419piecewise_constructE,@object
	.size		_ZN39_INTERNAL_bb4650e5_4_k_cu_14d59a14_28074cuda3std3__419piecewise_constructE,(_ZN39_INTERNAL_bb4650e5_4_k_cu_14d59a14_28074cuda3std3__45__cpo4cendE - _ZN39_INTERNAL_bb4650e5_4_k_cu_14d59a14_28074cuda3std3__419piecewise_constructE)
_ZN39_INTERNAL_bb4650e5_4_k_cu_14d59a14_28074cuda3std3__419piecewise_constructE:
	.zero		1
	.type		_ZN39_INTERNAL_bb4650e5_4_k_cu_14d59a14_28074cuda3std3__45__cpo4cendE,@object
	.size		_ZN39_INTERNAL_bb4650e5_4_k_cu_14d59a14_28074cuda3std3__45__cpo4cendE,(_ZN39_INTERNAL_bb4650e5_4_k_cu_14d59a14_28074cuda3std6ranges3__45__cpo4swapE - _ZN39_INTERNAL_bb4650e5_4_k_cu_14d59a14_28074cuda3std3__45__cpo4cendE)
_ZN39_INTERNAL_bb4650e5_4_k_cu_14d59a14_28074cuda3std3__45__cpo4cendE:
	.zero		1
	.type		_ZN39_INTERNAL_bb4650e5_4_k_cu_14d59a14_28074cuda3std6ranges3__45__cpo4swapE,@object
	.size		_ZN39_INTERNAL_bb4650e5_4_k_cu_14d59a14_28074cuda3std6ranges3__45__cpo4swapE,(.L_8 - _ZN39_INTERNAL_bb4650e5_4_k_cu_14d59a14_28074cuda3std6ranges3__45__cpo4swapE)
_ZN39_INTERNAL_bb4650e5_4_k_cu_14d59a14_28074cuda3std6ranges3__45__cpo4swapE:
	.zero		1
.L_8:


//--------------------- .nv.constant0._ZN7cutlass13device_kernelINS_4gemm6kernel13GemmUniversalIN4cute5tupleIJiiiiEEENS1_10collective13CollectiveMmaINS1_34MainloopSm90TmaGmmaWarpSpecializedILi3ENS5_IJNS4_1CILi1EEESB_SB_EEENS1_35KernelTmaWarpSpecializedCooperativeEEENS5_IJNSA_ILi128EEENSA_ILi64EEESG_EEENS_6half_tENS5_IJlSB_lEEESI_SJ_NS4_8TiledMMAINS4_8MMA_AtomIJNS4_4SM904GMMA25MMA_64x64x16_F32F16F16_SSILNSN_5MajorE0ELSP_0ELNSN_7ScaleInE1ELSQ_1EEEEEENS4_6LayoutINS5_IJNSA_ILi2EEESB_SB_EEENS5_IJSB_NSA_ILi0EEESW_EEEEENS5_IJNS4_10UnderscoreESZ_SZ_EEEEENS4_13SM90_TMA_LOADENS4_14ComposedLayoutINS4_7SwizzleILi3ELi4ELi3EEENS4_18smem_ptr_flag_bitsILi16EEENST_INS5_IJNSA_ILi8EEESG_EEENS5_IJSG_SB_EEEEEEEvNS4_8identityES12_S1C_vS1D_EENS_8epilogue10collective6detail29Sm90TmaWarpSpecializedAdapterINS1G_15DefaultEpilogueISI_SJ_SJ_NS1F_6thread17LinearCombinationISI_Li1EffLNS1K_9ScaleType4KindE0ELNS_15FloatRoundStyleE2ESI_EENS1_15EpilogueDefaultEEEEEvvEEEEvNT_6ParamsE --------------------------
	.section	.nv.constant0._ZN7cutlass13device_kernelINS_4gemm6kernel13GemmUniversalIN4cute5tupleIJiiiiEEENS1_10collective13CollectiveMmaINS1_34MainloopSm90TmaGmmaWarpSpecializedILi3ENS5_IJNS4_1CILi1EEESB_SB_EEENS1_35KernelTmaWarpSpecializedCooperativeEEENS5_IJNSA_ILi128EEENSA_ILi64EEESG_EEENS_6half_tENS5_IJlSB_lEEESI_SJ_NS4_8TiledMMAINS4_8MMA_AtomIJNS4_4SM904GMMA25MMA_64x64x16_F32F16F16_SSILNSN_5MajorE0ELSP_0ELNSN_7ScaleInE1ELSQ_1EEEEEENS4_6LayoutINS5_IJNSA_ILi2EEESB_SB_EEENS5_IJSB_NSA_ILi0EEESW_EEEEENS5_IJNS4_10UnderscoreESZ_SZ_EEEEENS4_13SM90_TMA_LOADENS4_14ComposedLayoutINS4_7SwizzleILi3ELi4ELi3EEENS4_18smem_ptr_flag_bitsILi16EEENST_INS5_IJNSA_ILi8EEESG_EEENS5_IJSG_SB_EEEEEEEvNS4_8identityES12_S1C_vS1D_EENS_8epilogue10collective6detail29Sm90TmaWarpSpecializedAdapterINS1G_15DefaultEpilogueISI_SJ_SJ_NS1F_6thread17LinearCombinationISI_Li1EffLNS1K_9ScaleType4KindE0ELNS_15FloatRoundStyleE2ESI_EENS1_15EpilogueDefaultEEEEEvvEEEEvNT_6ParamsE,"a",@progbits
	.sectionflags	@""
	.align	4
.nv.constant0._ZN7cutlass13device_kernelINS_4gemm6kernel13GemmUniversalIN4cute5tupleIJiiiiEEENS1_10collective13CollectiveMmaINS1_34MainloopSm90TmaGmmaWarpSpecializedILi3ENS5_IJNS4_1CILi1EEESB_SB_EEENS1_35KernelTmaWarpSpecializedCooperativeEEENS5_IJNSA_ILi128EEENSA_ILi64EEESG_EEENS_6half_tENS5_IJlSB_lEEESI_SJ_NS4_8TiledMMAINS4_8MMA_AtomIJNS4_4SM904GMMA25MMA_64x64x16_F32F16F16_SSILNSN_5MajorE0ELSP_0ELNSN_7ScaleInE1ELSQ_1EEEEEENS4_6LayoutINS5_IJNSA_ILi2EEESB_SB_EEENS5_IJSB_NSA_ILi0EEESW_EEEEENS5_IJNS4_10UnderscoreESZ_SZ_EEEEENS4_13SM90_TMA_LOADENS4_14ComposedLayoutINS4_7SwizzleILi3ELi4ELi3EEENS4_18smem_ptr_flag_bitsILi16EEENST_INS5_IJNSA_ILi8EEESG_EEENS5_IJSG_SB_EEEEEEEvNS4_8identityES12_S1C_vS1D_EENS_8epilogue10collective6detail29Sm90TmaWarpSpecializedAdapterINS1G_15DefaultEpilogueISI_SJ_SJ_NS1F_6thread17LinearCombinationISI_Li1EffLNS1K_9ScaleType4KindE0ELNS_15FloatRoundStyleE2ESI_EENS1_15EpilogueDefaultEEEEEvvEEEEvNT_6ParamsE:
	.zero		1664


//--------------------- SYMBOLS --------------------------

	.type		.nv.reservedSmem.offset0,@object
	.size		.nv.reservedSmem.offset0,0x4
	.type		__assertfail,@function
